//
// Generated by NVIDIA NVVM Compiler
//
// Compiler Build ID: CL-36424714
// Cuda compilation tools, release 13.0, V13.0.88
// Based on NVVM 20.0.0
//

.version 9.0
.target sm_100
.address_size 64

	// .globl	_Z15layerNormKernelPK6__halfPS_PKfS4_iif
// _ZZ15layerNormKernelPK6__halfPS_PKfS4_iifE6s_mean has been demoted
// _ZZ15layerNormKernelPK6__halfPS_PKfS4_iifE10s_variance has been demoted

.visible .entry _Z15layerNormKernelPK6__halfPS_PKfS4_iif(
	.param .u64 .ptr .align 1 _Z15layerNormKernelPK6__halfPS_PKfS4_iif_param_0,
	.param .u64 .ptr .align 1 _Z15layerNormKernelPK6__halfPS_PKfS4_iif_param_1,
	.param .u64 .ptr .align 1 _Z15layerNormKernelPK6__halfPS_PKfS4_iif_param_2,
	.param .u64 .ptr .align 1 _Z15layerNormKernelPK6__halfPS_PKfS4_iif_param_3,
	.param .u32 _Z15layerNormKernelPK6__halfPS_PKfS4_iif_param_4,
	.param .u32 _Z15layerNormKernelPK6__halfPS_PKfS4_iif_param_5,
	.param .f32 _Z15layerNormKernelPK6__halfPS_PKfS4_iif_param_6
)
{
	.reg .pred 	%p<27>;
	.reg .b16 	%rs<4>;
	.reg .b32 	%r<101>;
	.reg .b32 	%f<212>;
	.reg .b64 	%rd<17>;
	// demoted variable
	.shared .align 4 .b8 _ZZ15layerNormKernelPK6__halfPS_PKfS4_iifE6s_mean[128];
	// demoted variable
	.shared .align 4 .b8 _ZZ15layerNormKernelPK6__halfPS_PKfS4_iifE10s_variance[128];
	ld.param.u64 	%rd8, [_Z15layerNormKernelPK6__halfPS_PKfS4_iif_param_0];
	ld.param.u64 	%rd5, [_Z15layerNormKernelPK6__halfPS_PKfS4_iif_param_1];
	ld.param.u64 	%rd6, [_Z15layerNormKernelPK6__halfPS_PKfS4_iif_param_2];
	ld.param.u64 	%rd7, [_Z15layerNormKernelPK6__halfPS_PKfS4_iif_param_3];
	ld.param.u32 	%r39, [_Z15layerNormKernelPK6__halfPS_PKfS4_iif_param_4];
	ld.param.u32 	%r38, [_Z15layerNormKernelPK6__halfPS_PKfS4_iif_param_5];
	ld.param.f32 	%f38, [_Z15layerNormKernelPK6__halfPS_PKfS4_iif_param_6];
	cvta.to.global.u64 	%rd1, %rd8;
	mov.u32 	%r1, %ctaid.x;
	mov.u32 	%r100, %tid.x;
	setp.ge.s32 	%p1, %r1, %r39;
	@%p1 bra 	$L__BB0_24;
	setp.ge.s32 	%p2, %r100, %r38;
	mov.f32 	%f190, 0f00000000;
	mov.f32 	%f191, %f190;
	@%p2 bra 	$L__BB0_4;
	mul.lo.s32 	%r3, %r38, %r1;
	mov.f32 	%f191, 0f00000000;
	mov.u32 	%r4, %ntid.x;
	mov.u32 	%r90, %r100;
	mov.f32 	%f190, %f191;
$L__BB0_3:
	add.s32 	%r40, %r90, %r3;
	mul.wide.s32 	%rd9, %r40, 2;
	add.s64 	%rd10, %rd1, %rd9;
	ld.global.nc.u16 	%rs1, [%rd10];
	// begin inline asm
	{  cvt.f32.f16 %f41, %rs1;}

	// end inline asm
	add.f32 	%f190, %f190, %f41;
	fma.rn.f32 	%f191, %f41, %f41, %f191;
	add.s32 	%r90, %r90, %r4;
	setp.lt.s32 	%p3, %r90, %r38;
	@%p3 bra 	$L__BB0_3;
$L__BB0_4:
	mov.b32 	%r41, %f190;
	shfl.sync.down.b32	%r42|%p4, %r41, 16, 31, -1;
	mov.b32 	%f42, %r42;
	add.f32 	%f43, %f190, %f42;
	mov.b32 	%r43, %f43;
	shfl.sync.down.b32	%r44|%p5, %r43, 8, 31, -1;
	mov.b32 	%f44, %r44;
	add.f32 	%f45, %f43, %f44;
	mov.b32 	%r45, %f45;
	shfl.sync.down.b32	%r46|%p6, %r45, 4, 31, -1;
	mov.b32 	%f46, %r46;
	add.f32 	%f47, %f45, %f46;
	mov.b32 	%r47, %f47;
	shfl.sync.down.b32	%r48|%p7, %r47, 2, 31, -1;
	mov.b32 	%f48, %r48;
	add.f32 	%f49, %f47, %f48;
	mov.b32 	%r49, %f49;
	shfl.sync.down.b32	%r50|%p8, %r49, 1, 31, -1;
	mov.b32 	%f50, %r50;
	add.f32 	%f7, %f49, %f50;
	mul.f32 	%f51, %f191, %f191;
	mov.b32 	%r51, %f51;
	shfl.sync.down.b32	%r52|%p9, %r51, 16, 31, -1;
	mov.b32 	%f52, %r52;
	add.f32 	%f53, %f51, %f52;
	mov.b32 	%r53, %f53;
	shfl.sync.down.b32	%r54|%p10, %r53, 8, 31, -1;
	mov.b32 	%f54, %r54;
	add.f32 	%f55, %f53, %f54;
	mov.b32 	%r55, %f55;
	shfl.sync.down.b32	%r56|%p11, %r55, 4, 31, -1;
	mov.b32 	%f56, %r56;
	add.f32 	%f57, %f55, %f56;
	mov.b32 	%r57, %f57;
	shfl.sync.down.b32	%r58|%p12, %r57, 2, 31, -1;
	mov.b32 	%f58, %r58;
	add.f32 	%f59, %f57, %f58;
	mov.b32 	%r59, %f59;
	shfl.sync.down.b32	%r60|%p13, %r59, 1, 31, -1;
	mov.b32 	%f60, %r60;
	add.f32 	%f8, %f59, %f60;
	and.b32  	%r61, %r100, 31;
	setp.ne.s32 	%p14, %r61, 0;
	@%p14 bra 	$L__BB0_6;
	cvt.rn.f32.s32 	%f61, %r38;
	div.rn.f32 	%f62, %f7, %f61;
	shr.u32 	%r62, %r100, 3;
	and.b32  	%r63, %r62, 124;
	mov.u32 	%r64, _ZZ15layerNormKernelPK6__halfPS_PKfS4_iifE6s_mean;
	add.s32 	%r65, %r64, %r63;
	st.shared.f32 	[%r65], %f62;
	div.rn.f32 	%f63, %f8, %f61;
	mul.f32 	%f64, %f62, %f62;
	sub.f32 	%f65, %f63, %f64;
	mov.u32 	%r66, _ZZ15layerNormKernelPK6__halfPS_PKfS4_iifE10s_variance;
	add.s32 	%r67, %r66, %r63;
	st.shared.f32 	[%r67], %f65;
$L__BB0_6:
	bar.sync 	0;
	setp.ne.s32 	%p15, %r100, 0;
	mov.f32 	%f208, 0f00000000;
	mov.f32 	%f211, %f208;
	@%p15 bra 	$L__BB0_21;
	mov.u32 	%r7, %ntid.x;
	shr.u32 	%r8, %r7, 5;
	setp.lt.u32 	%p16, %r7, 32;
	mov.f32 	%f208, 0f00000000;
	mov.f32 	%f209, %f208;
	@%p16 bra 	$L__BB0_20;
	add.s32 	%r69, %r8, -1;
	and.b32  	%r9, %r8, 15;
	setp.lt.u32 	%p17, %r69, 15;
	mov.f32 	%f209, 0f00000000;
	mov.b32 	%r95, 0;
	mov.f32 	%f208, %f209;
	@%p17 bra 	$L__BB0_11;
	and.b32  	%r95, %r8, 48;
	mov.u32 	%r72, _ZZ15layerNormKernelPK6__halfPS_PKfS4_iifE6s_mean;
	add.s32 	%r92, %r72, 32;
	mov.u32 	%r73, _ZZ15layerNormKernelPK6__halfPS_PKfS4_iifE10s_variance;
	add.s32 	%r91, %r73, 32;
	and.b32  	%r75, %r8, 134217712;
	neg.s32 	%r93, %r75;
	mov.f32 	%f209, 0f00000000;
$L__BB0_10:
	.pragma "nounroll";
	ld.shared.f32 	%f71, [%r92+-32];
	add.f32 	%f72, %f208, %f71;
	ld.shared.f32 	%f73, [%r91+-32];
	add.f32 	%f74, %f209, %f73;
	ld.shared.f32 	%f75, [%r92+-28];
	add.f32 	%f76, %f72, %f75;
	ld.shared.f32 	%f77, [%r91+-28];
	add.f32 	%f78, %f74, %f77;
	ld.shared.f32 	%f79, [%r92+-24];
	add.f32 	%f80, %f76, %f79;
	ld.shared.f32 	%f81, [%r91+-24];
	add.f32 	%f82, %f78, %f81;
	ld.shared.f32 	%f83, [%r92+-20];
	add.f32 	%f84, %f80, %f83;
	ld.shared.f32 	%f85, [%r91+-20];
	add.f32 	%f86, %f82, %f85;
	ld.shared.f32 	%f87, [%r92+-16];
	add.f32 	%f88, %f84, %f87;
	ld.shared.f32 	%f89, [%r91+-16];
	add.f32 	%f90, %f86, %f89;
	ld.shared.f32 	%f91, [%r92+-12];
	add.f32 	%f92, %f88, %f91;
	ld.shared.f32 	%f93, [%r91+-12];
	add.f32 	%f94, %f90, %f93;
	ld.shared.f32 	%f95, [%r92+-8];
	add.f32 	%f96, %f92, %f95;
	ld.shared.f32 	%f97, [%r91+-8];
	add.f32 	%f98, %f94, %f97;
	ld.shared.f32 	%f99, [%r92+-4];
	add.f32 	%f100, %f96, %f99;
	ld.shared.f32 	%f101, [%r91+-4];
	add.f32 	%f102, %f98, %f101;
	ld.shared.f32 	%f103, [%r92];
	add.f32 	%f104, %f100, %f103;
	ld.shared.f32 	%f105, [%r91];
	add.f32 	%f106, %f102, %f105;
	ld.shared.f32 	%f107, [%r92+4];
	add.f32 	%f108, %f104, %f107;
	ld.shared.f32 	%f109, [%r91+4];
	add.f32 	%f110, %f106, %f109;
	ld.shared.f32 	%f111, [%r92+8];
	add.f32 	%f112, %f108, %f111;
	ld.shared.f32 	%f113, [%r91+8];
	add.f32 	%f114, %f110, %f113;
	ld.shared.f32 	%f115, [%r92+12];
	add.f32 	%f116, %f112, %f115;
	ld.shared.f32 	%f117, [%r91+12];
	add.f32 	%f118, %f114, %f117;
	ld.shared.f32 	%f119, [%r92+16];
	add.f32 	%f120, %f116, %f119;
	ld.shared.f32 	%f121, [%r91+16];
	add.f32 	%f122, %f118, %f121;
	ld.shared.f32 	%f123, [%r92+20];
	add.f32 	%f124, %f120, %f123;
	ld.shared.f32 	%f125, [%r91+20];
	add.f32 	%f126, %f122, %f125;
	ld.shared.f32 	%f127, [%r92+24];
	add.f32 	%f128, %f124, %f127;
	ld.shared.f32 	%f129, [%r91+24];
	add.f32 	%f130, %f126, %f129;
	ld.shared.f32 	%f131, [%r92+28];
	add.f32 	%f208, %f128, %f131;
	ld.shared.f32 	%f132, [%r91+28];
	add.f32 	%f209, %f130, %f132;
	add.s32 	%r93, %r93, 16;
	add.s32 	%r92, %r92, 64;
	add.s32 	%r91, %r91, 64;
	setp.ne.s32 	%p18, %r93, 0;
	@%p18 bra 	$L__BB0_10;
$L__BB0_11:
	setp.eq.s32 	%p19, %r9, 0;
	@%p19 bra 	$L__BB0_20;
	and.b32  	%r19, %r8, 7;
	setp.lt.u32 	%p20, %r9, 8;
	@%p20 bra 	$L__BB0_14;
	shl.b32 	%r76, %r95, 2;
	mov.u32 	%r77, _ZZ15layerNormKernelPK6__halfPS_PKfS4_iifE6s_mean;
	add.s32 	%r78, %r77, %r76;
	ld.shared.f32 	%f134, [%r78];
	add.f32 	%f135, %f208, %f134;
	mov.u32 	%r79, _ZZ15layerNormKernelPK6__halfPS_PKfS4_iifE10s_variance;
	add.s32 	%r80, %r79, %r76;
	ld.shared.f32 	%f136, [%r80];
	add.f32 	%f137, %f209, %f136;
	ld.shared.f32 	%f138, [%r78+4];
	add.f32 	%f139, %f135, %f138;
	ld.shared.f32 	%f140, [%r80+4];
	add.f32 	%f141, %f137, %f140;
	ld.shared.f32 	%f142, [%r78+8];
	add.f32 	%f143, %f139, %f142;
	ld.shared.f32 	%f144, [%r80+8];
	add.f32 	%f145, %f141, %f144;
	ld.shared.f32 	%f146, [%r78+12];
	add.f32 	%f147, %f143, %f146;
	ld.shared.f32 	%f148, [%r80+12];
	add.f32 	%f149, %f145, %f148;
	ld.shared.f32 	%f150, [%r78+16];
	add.f32 	%f151, %f147, %f150;
	ld.shared.f32 	%f152, [%r80+16];
	add.f32 	%f153, %f149, %f152;
	ld.shared.f32 	%f154, [%r78+20];
	add.f32 	%f155, %f151, %f154;
	ld.shared.f32 	%f156, [%r80+20];
	add.f32 	%f157, %f153, %f156;
	ld.shared.f32 	%f158, [%r78+24];
	add.f32 	%f159, %f155, %f158;
	ld.shared.f32 	%f160, [%r80+24];
	add.f32 	%f161, %f157, %f160;
	ld.shared.f32 	%f162, [%r78+28];
	add.f32 	%f208, %f159, %f162;
	ld.shared.f32 	%f163, [%r80+28];
	add.f32 	%f209, %f161, %f163;
	add.s32 	%r95, %r95, 8;
$L__BB0_14:
	setp.eq.s32 	%p21, %r19, 0;
	@%p21 bra 	$L__BB0_20;
	and.b32  	%r22, %r8, 3;
	setp.lt.u32 	%p22, %r19, 4;
	@%p22 bra 	$L__BB0_17;
	shl.b32 	%r81, %r95, 2;
	mov.u32 	%r82, _ZZ15layerNormKernelPK6__halfPS_PKfS4_iifE6s_mean;
	add.s32 	%r83, %r82, %r81;
	ld.shared.f32 	%f165, [%r83];
	add.f32 	%f166, %f208, %f165;
	mov.u32 	%r84, _ZZ15layerNormKernelPK6__halfPS_PKfS4_iifE10s_variance;
	add.s32 	%r85, %r84, %r81;
	ld.shared.f32 	%f167, [%r85];
	add.f32 	%f168, %f209, %f167;
	ld.shared.f32 	%f169, [%r83+4];
	add.f32 	%f170, %f166, %f169;
	ld.shared.f32 	%f171, [%r85+4];
	add.f32 	%f172, %f168, %f171;
	ld.shared.f32 	%f173, [%r83+8];
	add.f32 	%f174, %f170, %f173;
	ld.shared.f32 	%f175, [%r85+8];
	add.f32 	%f176, %f172, %f175;
	ld.shared.f32 	%f177, [%r83+12];
	add.f32 	%f208, %f174, %f177;
	ld.shared.f32 	%f178, [%r85+12];
	add.f32 	%f209, %f176, %f178;
	add.s32 	%r95, %r95, 4;
$L__BB0_17:
	setp.eq.s32 	%p23, %r22, 0;
	@%p23 bra 	$L__BB0_20;
	shl.b32 	%r86, %r95, 2;
	mov.u32 	%r87, _ZZ15layerNormKernelPK6__halfPS_PKfS4_iifE10s_variance;
	add.s32 	%r99, %r87, %r86;
	mov.u32 	%r88, _ZZ15layerNormKernelPK6__halfPS_PKfS4_iifE6s_mean;
	add.s32 	%r98, %r88, %r86;
	neg.s32 	%r97, %r22;
$L__BB0_19:
	.pragma "nounroll";
	ld.shared.f32 	%f179, [%r98];
	add.f32 	%f208, %f208, %f179;
	ld.shared.f32 	%f180, [%r99];
	add.f32 	%f209, %f209, %f180;
	add.s32 	%r99, %r99, 4;
	add.s32 	%r98, %r98, 4;
	add.s32 	%r97, %r97, 1;
	setp.ne.s32 	%p24, %r97, 0;
	@%p24 bra 	$L__BB0_19;
$L__BB0_20:
	add.f32 	%f181, %f38, %f209;
	rsqrt.approx.f32 	%f211, %f181;
$L__BB0_21:
	setp.ge.s32 	%p25, %r100, %r38;
	bar.sync 	0;
	@%p25 bra 	$L__BB0_24;
	mul.lo.s32 	%r34, %r38, %r1;
	mov.u32 	%r35, %ntid.x;
	cvta.to.global.u64 	%rd2, %rd6;
	cvta.to.global.u64 	%rd3, %rd7;
	cvta.to.global.u64 	%rd4, %rd5;
$L__BB0_23:
	add.s32 	%r89, %r100, %r34;
	mul.wide.s32 	%rd11, %r89, 2;
	add.s64 	%rd12, %rd1, %rd11;
	ld.global.nc.u16 	%rs2, [%rd12];
	// begin inline asm
	{  cvt.f32.f16 %f182, %rs2;}

	// end inline asm
	sub.f32 	%f184, %f182, %f208;
	mul.f32 	%f185, %f211, %f184;
	mul.wide.s32 	%rd13, %r100, 4;
	add.s64 	%rd14, %rd2, %rd13;
	ld.global.nc.f32 	%f186, [%rd14];
	add.s64 	%rd15, %rd3, %rd13;
	ld.global.nc.f32 	%f187, [%rd15];
	fma.rn.f32 	%f183, %f186, %f185, %f187;
	// begin inline asm
	{  cvt.rn.f16.f32 %rs3, %f183;}

	// end inline asm
	add.s64 	%rd16, %rd4, %rd11;
	st.global.u16 	[%rd16], %rs3;
	add.s32 	%r100, %r100, %r35;
	setp.lt.s32 	%p26, %r100, %r38;
	@%p26 bra 	$L__BB0_23;
$L__BB0_24:
	ret;

}


// ===== COMPILED SASS (sm_100) =====

	.target	sm_100

	.elftype	@"ET_EXEC"


//--------------------- .note.nv.tkinfo           --------------------------
	.section	.note.nv.tkinfo,"",@"SHT_NOTE"
	.sectionflags	@"SHF_NOTE_NV_TKINFO"
	.tkinfo
        /*0018*/ 	.word	0x00000002
        /*0030*/ 	.string	""
        /*0030*/ 	.string	"ptxas"
        /*0030*/ 	.string	"Cuda compilation tools, release 13.0, V13.0.88"
        /*0030*/ 	.string	"Build cuda_13.0.r13.0/compiler.36424714_0"
        /*0030*/ 	.string	"-arch sm_100 -m 64 "



//--------------------- .note.nv.cuinfo           --------------------------
	.section	.note.nv.cuinfo,"",@"SHT_NOTE"
	.sectionflags	@"SHF_NOTE_NV_CUINFO"
        /*0018*/ 	.short	0x0002
        /*001a*/ 	.short	0x0064
        /*001c*/ 	.short	0x0082
	.zero		2


//--------------------- .nv.info                  --------------------------
	.section	.nv.info,"",@"SHT_CUDA_INFO"
	.align	4


	//----- nvinfo : EIATTR_REGCOUNT
	.align		4
        /*0000*/ 	.byte	0x04, 0x2f
        /*0002*/ 	.short	(.L_1 - .L_0)
	.align		4
.L_0:
        /*0004*/ 	.word	index@(_Z15layerNormKernelPK6__halfPS_PKfS4_iif)
        /*0008*/ 	.word	0x00000020


	//----- nvinfo : EIATTR_FRAME_SIZE
	.align		4
.L_1:
        /*000c*/ 	.byte	0x04, 0x11
        /*000e*/ 	.short	(.L_3 - .L_2)
	.align		4
.L_2:
        /*0010*/ 	.word	index@($__internal_0_$__cuda_sm3x_div_rn_noftz_f32_slowpath)
        /*0014*/ 	.word	0x00000000


	//----- nvinfo : EIATTR_FRAME_SIZE
	.align		4
.L_3:
        /*0018*/ 	.byte	0x04, 0x11
        /*001a*/ 	.short	(.L_5 - .L_4)
	.align		4
.L_4:
        /*001c*/ 	.word	index@(_Z15layerNormKernelPK6__halfPS_PKfS4_iif)
        /*0020*/ 	.word	0x00000000


	//----- nvinfo : EIATTR_MIN_STACK_SIZE
	.align		4
.L_5:
        /*0024*/ 	.byte	0x04, 0x12
        /*0026*/ 	.short	(.L_7 - .L_6)
	.align		4
.L_6:
        /*0028*/ 	.word	index@(_Z15layerNormKernelPK6__halfPS_PKfS4_iif)
        /*002c*/ 	.word	0x00000000
.L_7:


//--------------------- .nv.compat                --------------------------
	.section	.nv.compat,"",@"SHT_CUDA_COMPAT_INFO"
	.align	4
        /*0000*/ 	.byte	0x02, 0x09, 0x00, 0x00, 0x02, 0x02, 0x01, 0x00, 0x02, 0x05, 0x05, 0x00, 0x03, 0x07, 0x01, 0x01
        /*0010*/ 	.byte	0x02, 0x03, 0x00, 0x00, 0x02, 0x06, 0x01, 0x00, 0x04, 0x0b, 0x08, 0x00, 0x01, 0x00, 0x00, 0x00
        /*0020*/ 	.byte	0x00, 0x00, 0x00, 0x00


//--------------------- .nv.info._Z15layerNormKernelPK6__halfPS_PKfS4_iif --------------------------
	.section	.nv.info._Z15layerNormKernelPK6__halfPS_PKfS4_iif,"",@"SHT_CUDA_INFO"
	.sectionflags	@""
	.align	4


	//----- nvinfo : EIATTR_CUDA_API_VERSION
	.align		4
        /*0000*/ 	.byte	0x04, 0x37
        /*0002*/ 	.short	(.L_9 - .L_8)
.L_8:
        /*0004*/ 	.word	0x00000082


	//----- nvinfo : EIATTR_KPARAM_INFO
	.align		4
.L_9:
        /*0008*/ 	.byte	0x04, 0x17
        /*000a*/ 	.short	(.L_11 - .L_10)
.L_10:
        /*000c*/ 	.word	0x00000000
        /*0010*/ 	.short	0x0006
        /*0012*/ 	.short	0x0028
        /*0014*/ 	.byte	0x00, 0xf0, 0x11, 0x00


	//----- nvinfo : EIATTR_KPARAM_INFO
	.align		4
.L_11:
        /*0018*/ 	.byte	0x04, 0x17
        /*001a*/ 	.short	(.L_13 - .L_12)
.L_12:
        /*001c*/ 	.word	0x00000000
        /*0020*/ 	.short	0x0005
        /*0022*/ 	.short	0x0024
        /*0024*/ 	.byte	0x00, 0xf0, 0x11, 0x00


	//----- nvinfo : EIATTR_KPARAM_INFO
	.align		4
.L_13:
        /*0028*/ 	.byte	0x04, 0x17
        /*002a*/ 	.short	(.L_15 - .L_14)
.L_14:
        /*002c*/ 	.word	0x00000000
        /*0030*/ 	.short	0x0004
        /*0032*/ 	.short	0x0020
        /*0034*/ 	.byte	0x00, 0xf0, 0x11, 0x00


	//----- nvinfo : EIATTR_KPARAM_INFO
	.align		4
.L_15:
        /*0038*/ 	.byte	0x04, 0x17
        /*003a*/ 	.short	(.L_17 - .L_16)
.L_16:
        /*003c*/ 	.word	0x00000000
        /*0040*/ 	.short	0x0003
        /*0042*/ 	.short	0x0018
        /*0044*/ 	.byte	0x00, 0xf5, 0x21, 0x00


	//----- nvinfo : EIATTR_KPARAM_INFO
	.align		4
.L_17:
        /*0048*/ 	.byte	0x04, 0x17
        /*004a*/ 	.short	(.L_19 - .L_18)
.L_18:
        /*004c*/ 	.word	0x00000000
        /*0050*/ 	.short	0x0002
        /*0052*/ 	.short	0x0010
        /*0054*/ 	.byte	0x00, 0xf5, 0x21, 0x00


	//----- nvinfo : EIATTR_KPARAM_INFO
	.align		4
.L_19:
        /*0058*/ 	.byte	0x04, 0x17
        /*005a*/ 	.short	(.L_21 - .L_20)
.L_20:
        /*005c*/ 	.word	0x00000000
        /*0060*/ 	.short	0x0001
        /*0062*/ 	.short	0x0008
        /*0064*/ 	.byte	0x00, 0xf5, 0x21, 0x00


	//----- nvinfo : EIATTR_KPARAM_INFO
	.align		4
.L_21:
        /*0068*/ 	.byte	0x04, 0x17
        /*006a*/ 	.short	(.L_23 - .L_22)
.L_22:
        /*006c*/ 	.word	0x00000000
        /*0070*/ 	.short	0x0000
        /*0072*/ 	.short	0x0000
        /*0074*/ 	.byte	0x00, 0xf5, 0x21, 0x00


	//----- nvinfo : EIATTR_SPARSE_MMA_MASK
	.align		4
.L_23:
        /*0078*/ 	.byte	0x03, 0x50
        /*007a*/ 	.short	0x0000


	//----- nvinfo : EIATTR_MAXREG_COUNT
	.align		4
        /*007c*/ 	.byte	0x03, 0x1b
        /*007e*/ 	.short	0x00ff


	//----- nvinfo : EIATTR_NUM_BARRIERS
	.align		4
        /*0080*/ 	.byte	0x02, 0x4c
        /*0082*/ 	.byte	0x01
	.zero		1


	//----- nvinfo : EIATTR_MERCURY_ISA_VERSION
	.align		4
        /*0084*/ 	.byte	0x03, 0x5f
        /*0086*/ 	.short	0x0101


	//----- nvinfo : EIATTR_COOP_GROUP_MASK_REGIDS
	.align		4
        /*0088*/ 	.byte	0x04, 0x29
        /*008a*/ 	.short	(.L_25 - .L_24)


	//   ....[0]....
.L_24:
        /*008c*/ 	.word	0xffffffff


	//   ....[1]....
        /*0090*/ 	.word	0xffffffff


	//   ....[2]....
        /*0094*/ 	.word	0xffffffff


	//   ....[3]....
        /*0098*/ 	.word	0xffffffff


	//   ....[4]....
        /*009c*/ 	.word	0xffffffff


	//   ....[5]....
        /*00a0*/ 	.word	0xffffffff


	//   ....[6]....
        /*00a4*/ 	.word	0xffffffff


	//   ....[7]....
        /*00a8*/ 	.word	0xffffffff


	//   ....[8]....
        /*00ac*/ 	.word	0xffffffff


	//   ....[9]....
        /*00b0*/ 	.word	0xffffffff


	//----- nvinfo : EIATTR_COOP_GROUP_INSTR_OFFSETS
	.align		4
.L_25:
        /*00b4*/ 	.byte	0x04, 0x28
        /*00b6*/ 	.short	(.L_27 - .L_26)


	//   ....[0]....
.L_26:
        /*00b8*/ 	.word	0x000001d0


	//   ....[1]....
        /*00bc*/ 	.word	0x00000200


	//   ....[2]....
        /*00c0*/ 	.word	0x00000230


	//   ....[3]....
        /*00c4*/ 	.word	0x00000240


	//   ....[4]....
        /*00c8*/ 	.word	0x00000270


	//   ....[5]....
        /*00cc*/ 	.word	0x00000280


	//   ....[6]....
        /*00d0*/ 	.word	0x000002b0


	//   ....[7]....
        /*00d4*/ 	.word	0x000002c0


	//   ....[8]....
        /*00d8*/ 	.word	0x000002f0


	//   ....[9]....
        /*00dc*/ 	.word	0x00000300


	//----- nvinfo : EIATTR_VRC_CTA_INIT_COUNT
	.align		4
.L_27:
        /*00e0*/ 	.byte	0x02, 0x4a
	.zero		1
	.zero		1


	//----- nvinfo : EIATTR_EXIT_INSTR_OFFSETS
	.align		4
        /*00e4*/ 	.byte	0x04, 0x1c
        /*00e6*/ 	.short	(.L_29 - .L_28)


	//   ....[0]....
.L_28:
        /*00e8*/ 	.word	0x00000040


	//   ....[1]....
        /*00ec*/ 	.word	0x00000fd0


	//   ....[2]....
        /*00f0*/ 	.word	0x00001140


	//----- nvinfo : EIATTR_CRS_STACK_SIZE
	.align		4
.L_29:
        /*00f4*/ 	.byte	0x04, 0x1e
        /*00f6*/ 	.short	(.L_31 - .L_30)
.L_30:
        /*00f8*/ 	.word	0x00000000


	//----- nvinfo : EIATTR_CBANK_PARAM_SIZE
	.align		4
.L_31:
        /*00fc*/ 	.byte	0x03, 0x19
        /*00fe*/ 	.short	0x002c


	//----- nvinfo : EIATTR_PARAM_CBANK
	.align		4
        /*0100*/ 	.byte	0x04, 0x0a
        /*0102*/ 	.short	(.L_33 - .L_32)
	.align		4
.L_32:
        /*0104*/ 	.word	index@(.nv.constant0._Z15layerNormKernelPK6__halfPS_PKfS4_iif)
        /*0108*/ 	.short	0x0380
        /*010a*/ 	.short	0x002c


	//----- nvinfo : EIATTR_SW_WAR
	.align		4
.L_33:
        /*010c*/ 	.byte	0x04, 0x36
        /*010e*/ 	.short	(.L_35 - .L_34)
.L_34:
        /*0110*/ 	.word	0x00000008
.L_35:


//--------------------- .nv.callgraph             --------------------------
	.section	.nv.callgraph,"",@"SHT_CUDA_CALLGRAPH"
	.align	4
	.sectionentsize	8
	.align		4
        /*0000*/ 	.word	0x00000000
	.align		4
        /*0004*/ 	.word	0xffffffff
	.align		4
        /*0008*/ 	.word	0x00000000
	.align		4
        /*000c*/ 	.word	0xfffffffe
	.align		4
        /*0010*/ 	.word	0x00000000
	.align		4
        /*0014*/ 	.word	0xfffffffd
	.align		4
        /*0018*/ 	.word	0x00000000
	.align		4
        /*001c*/ 	.word	0xfffffffc


//--------------------- .text._Z15layerNormKernelPK6__halfPS_PKfS4_iif --------------------------
	.section	.text._Z15layerNormKernelPK6__halfPS_PKfS4_iif,"ax",@progbits
	.align	128
        .global         _Z15layerNormKernelPK6__halfPS_PKfS4_iif
        .type           _Z15layerNormKernelPK6__halfPS_PKfS4_iif,@function
        .size           _Z15layerNormKernelPK6__halfPS_PKfS4_iif,(.L_x_30 - _Z15layerNormKernelPK6__halfPS_PKfS4_iif)
        .other          _Z15layerNormKernelPK6__halfPS_PKfS4_iif,@"STO_CUDA_ENTRY STV_DEFAULT"
_Z15layerNormKernelPK6__halfPS_PKfS4_iif:
.text._Z15layerNormKernelPK6__halfPS_PKfS4_iif:
[----:B------:R-:W-:Y:S08]  /*0000*/  LDC R1, c[0x0][0x37c] ;  /* 0x0000df00ff017b82 */ /* 0x000ff00000000800 */
[----:B------:R-:W0:Y:S08]  /*0010*/  S2UR UR13, SR_CTAID.X ;  /* 0x00000000000d79c3 */ /* 0x000e300000002500 */
[----:B------:R-:W0:Y:S02]  /*0020*/  LDC R0, c[0x0][0x3a0] ;  /* 0x0000e800ff007b82 */ /* 0x000e240000000800 */
[----:B0-----:R-:W-:-:S13]  /*0030*/  ISETP.LE.AND P0, PT, R0, UR13, PT ;  /* 0x0000000d00007c0c */ /* 0x001fda000bf03270 */
[----:B------:R-:W-:Y:S05]  /*0040*/  @P0 EXIT ;  /* 0x000000000000094d */ /* 0x000fea0003800000 */
[----:B------:R-:W0:Y:S01]  /*0050*/  S2R R0, SR_TID.X ;  /* 0x0000000000007919 */ /* 0x000e220000002100 */
[----:B------:R-:W0:Y:S01]  /*0060*/  LDC R5, c[0x0][0x3a4] ;  /* 0x0000e900ff057b82 */ /* 0x000e220000000800 */
[----:B------:R-:W1:Y:S01]  /*0070*/  LDCU.64 UR10, c[0x0][0x358] ;  /* 0x00006b00ff0a77ac */ /* 0x000e620008000a00 */
[----:B------:R-:W-:Y:S01]  /*0080*/  BSSY.RECONVERGENT B0, `(.L_x_0) ;  /* 0x0000013000007945 */ /* 0x000fe20003800200 */
[----:B------:R-:W-:Y:S01]  /*0090*/  HFMA2 R4, -RZ, RZ, 0, 0 ;  /* 0x00000000ff047431 */ /* 0x000fe200000001ff */
[----:B------:R-:W-:Y:S02]  /*00a0*/  MOV R8, RZ ;  /* 0x000000ff00087202 */ /* 0x000fe40000000f00 */
[----:B0-----:R-:W-:-:S13]  /*00b0*/  ISETP.GE.AND P0, PT, R0, R5, PT ;  /* 0x000000050000720c */ /* 0x001fda0003f06270 */
[----:B-1----:R-:W-:Y:S05]  /*00c0*/  @P0 BRA `(.L_x_1) ;  /* 0x0000000000380947 */ /* 0x002fea0003800000 */
[----:B------:R-:W0:Y:S01]  /*00d0*/  LDC R11, c[0x0][0x360] ;  /* 0x0000d800ff0b7b82 */ /* 0x000e220000000800 */
[----:B------:R-:W-:Y:S02]  /*00e0*/  MOV R8, RZ ;  /* 0x000000ff00087202 */ /* 0x000fe40000000f00 */
[----:B------:R-:W-:Y:S02]  /*00f0*/  MOV R10, R0 ;  /* 0x00000000000a7202 */ /* 0x000fe40000000f00 */
[----:B------:R-:W-:-:S03]  /*0100*/  MOV R4, RZ ;  /* 0x000000ff00047202 */ /* 0x000fc60000000f00 */
[----:B------:R-:W1:Y:S04]  /*0110*/  LDC.64 R6, c[0x0][0x380] ;  /* 0x0000e000ff067b82 */ /* 0x000e680000000a00 */
.L_x_2:
[----:B------:R-:W-:-:S04]  /*0120*/  IMAD R3, R5, UR13, R10 ;  /* 0x0000000d05037c24 */ /* 0x000fc8000f8e020a */
[----:B-1----:R-:W-:-:S06]  /*0130*/  IMAD.WIDE R2, R3, 0x2, R6 ;  /* 0x0000000203027825 */ /* 0x002fcc00078e0206 */
[----:B------:R-:W2:Y:S01]  /*0140*/  LDG.E.U16.CONSTANT R2, desc[UR10][R2.64] ;  /* 0x0000000a02027981 */ /* 0x000ea2000c1e9500 */
[----:B0-----:R-:W-:-:S04]  /*0150*/  IADD3 R10, PT, PT, R11, R10, RZ ;  /* 0x0000000a0b0a7210 */ /* 0x001fc80007ffe0ff */
[----:B------:R-:W-:Y:S01]  /*0160*/  ISETP.GE.AND P0, PT, R10, R5, PT ;  /* 0x000000050a00720c */ /* 0x000fe20003f06270 */
[----:B--2---:R-:W-:-:S05]  /*0170*/  HADD2.F32 R9, -RZ, R2.H0_H0 ;  /* 0x20000002ff097230 */ /* 0x004fca0000004100 */
[C---:B------:R-:W-:Y:S01]  /*0180*/  FADD R4, R9.reuse, R4 ;  /* 0x0000000409047221 */ /* 0x040fe20000000000 */
[----:B------:R-:W-:-:S06]  /*0190*/  FFMA R8, R9, R9, R8 ;  /* 0x0000000909087223 */ /* 0x000fcc0000000008 */
[----:B------:R-:W-:Y:S05]  /*01a0*/  @!P0 BRA `(.L_x_2) ;  /* 0xfffffffc00dc8947 */ /* 0x000fea000383ffff */
.L_x_1:
[----:B------:R-:W-:Y:S05]  /*01b0*/  BSYNC.RECONVERGENT B0 ;  /* 0x0000000000007941 */ /* 0x000fea0003800200 */
.L_x_0:
[----:B------:R-:W-:Y:S01]  /*01c0*/  FMUL R8, R8, R8 ;  /* 0x0000000808087220 */ /* 0x000fe20000400000 */
[----:B------:R-:W0:Y:S01]  /*01d0*/  SHFL.DOWN PT, R3, R4, 0x10, 0x1f ;  /* 0x0a001f0004037f89 */ /* 0x000e2200000e0000 */
[----:B------:R-:W-:Y:S01]  /*01e0*/  LOP3.LUT P0, RZ, R0, 0x1f, RZ, 0xc0, !PT ;  /* 0x0000001f00ff7812 */ /* 0x000fe2000780c0ff */
[----:B------:R-:W-:Y:S02]  /*01f0*/  BSSY.RECONVERGENT B0, `(.L_x_3) ;  /* 0x000003d000007945 */ /* 0x000fe40003800200 */
[----:B------:R-:W1:Y:S01]  /*0200*/  SHFL.DOWN PT, R7, R8, 0x10, 0x1f ;  /* 0x0a001f0008077f89 */ /* 0x000e6200000e0000 */
[----:B0-----:R-:W-:Y:S01]  /*0210*/  FADD R3, R3, R4 ;  /* 0x0000000403037221 */ /* 0x001fe20000000000 */
[----:B-1----:R-:W-:-:S04]  /*0220*/  FADD R6, R8, R7 ;  /* 0x0000000708067221 */ /* 0x002fc80000000000 */
[----:B------:R-:W0:Y:S04]  /*0230*/  SHFL.DOWN PT, R2, R3, 0x8, 0x1f ;  /* 0x09001f0003027f89 */ /* 0x000e2800000e0000 */
        /* <DEDUP_REMOVED lines=14> */
[----:B-1----:R-:W-:Y:S01]  /*0320*/  FADD R2, R11, R6 ;  /* 0x000000060b027221 */ /* 0x002fe20000000000 */
[----:B------:R-:W-:Y:S06]  /*0330*/  @P0 BRA `(.L_x_4) ;  /* 0x0000000000a00947 */ /* 0x000fec0003800000 */
[----:B------:R-:W-:Y:S01]  /*0340*/  I2FP.F32.S32 R4, R5 ;  /* 0x0000000500047245 */ /* 0x000fe20000201400 */
[----:B------:R-:W-:Y:S03]  /*0350*/  BSSY.RECONVERGENT B1, `(.L_x_5) ;  /* 0x000000c000017945 */ /* 0x000fe60003800200 */
[----:B------:R-:W0:Y:S08]  /*0360*/  MUFU.RCP R5, R4 ;  /* 0x0000000400057308 */ /* 0x000e300000001000 */
[----:B------:R-:W1:Y:S01]  /*0370*/  FCHK P0, R3, R4 ;  /* 0x0000000403007302 */ /* 0x000e620000000000 */
[----:B0-----:R-:W-:-:S04]  /*0380*/  FFMA R6, -R4, R5, 1 ;  /* 0x3f80000004067423 */ /* 0x001fc80000000105 */
[----:B------:R-:W-:-:S04]  /*0390*/  FFMA R6, R5, R6, R5 ;  /* 0x0000000605067223 */ /* 0x000fc80000000005 */
[----:B------:R-:W-:-:S04]  /*03a0*/  FFMA R5, R3, R6, RZ ;  /* 0x0000000603057223 */ /* 0x000fc800000000ff */
[----:B------:R-:W-:-:S04]  /*03b0*/  FFMA R7, -R4, R5, R3 ;  /* 0x0000000504077223 */ /* 0x000fc80000000103 */
[----:B------:R-:W-:Y:S01]  /*03c0*/  FFMA R5, R6, R7, R5 ;  /* 0x0000000706057223 */ /* 0x000fe20000000005 */
[----:B-1----:R-:W-:Y:S06]  /*03d0*/  @!P0 BRA `(.L_x_6) ;  /* 0x00000000000c8947 */ /* 0x002fec0003800000 */
[----:B------:R-:W-:-:S07]  /*03e0*/  MOV R8, 0x400 ;  /* 0x0000040000087802 */ /* 0x000fce0000000f00 */
[----:B------:R-:W-:Y:S05]  /*03f0*/  CALL.REL.NOINC `($__internal_0_$__cuda_sm3x_div_rn_noftz_f32_slowpath) ;  /* 0x0000000c00547944 */ /* 0x000fea0003c00000 */
[----:B------:R-:W-:-:S07]  /*0400*/  MOV R5, R3 ;  /* 0x0000000300057202 */ /* 0x000fce0000000f00 */
.L_x_6:
[----:B------:R-:W-:Y:S05]  /*0410*/  BSYNC.RECONVERGENT B1 ;  /* 0x0000000000017941 */ /* 0x000fea0003800200 */
.L_x_5:
[----:B------:R-:W0:Y:S01]  /*0420*/  S2UR UR5, SR_CgaCtaId ;  /* 0x00000000000579c3 */ /* 0x000e220000008800 */
[----:B------:R-:W1:Y:S01]  /*0430*/  MUFU.RCP R3, R4 ;  /* 0x0000000400037308 */ /* 0x000e620000001000 */
[----:B------:R-:W-:Y:S01]  /*0440*/  UMOV UR4, 0x400 ;  /* 0x0000040000047882 */ /* 0x000fe20000000000 */
[----:B------:R-:W-:Y:S01]  /*0450*/  SHF.R.U32.HI R6, RZ, 0x3, R0 ;  /* 0x00000003ff067819 */ /* 0x000fe20000011600 */
[----:B------:R-:W-:Y:S03]  /*0460*/  BSSY.RECONVERGENT B1, `(.L_x_7) ;  /* 0x000000f000017945 */ /* 0x000fe60003800200 */
[----:B------:R-:W-:Y:S02]  /*0470*/  LOP3.LUT R6, R6, 0x7c, RZ, 0xc0, !PT ;  /* 0x0000007c06067812 */ /* 0x000fe400078ec0ff */
[----:B------:R-:W2:Y:S01]  /*0480*/  FCHK P0, R2, R4 ;  /* 0x0000000402007302 */ /* 0x000ea20000000000 */
[----:B-1----:R-:W-:-:S04]  /*0490*/  FFMA R8, -R4, R3, 1 ;  /* 0x3f80000004087423 */ /* 0x002fc80000000103 */
[----:B------:R-:W-:Y:S01]  /*04a0*/  FFMA R10, R3, R8, R3 ;  /* 0x00000008030a7223 */ /* 0x000fe20000000003 */
[----:B0-----:R-:W-:-:S03]  /*04b0*/  ULEA UR4, UR5, UR4, 0x18 ;  /* 0x0000000405047291 */ /* 0x001fc6000f8ec0ff */
[----:B------:R-:W-:-:S04]  /*04c0*/  FFMA R3, R2, R10, RZ ;  /* 0x0000000a02037223 */ /* 0x000fc800000000ff */
[----:B------:R-:W-:Y:S02]  /*04d0*/  FFMA R8, -R4, R3, R2 ;  /* 0x0000000304087223 */ /* 0x000fe40000000102 */
[----:B------:R0:W-:Y:S02]  /*04e0*/  STS [R6+UR4], R5 ;  /* 0x0000000506007988 */ /* 0x0001e40008000804 */
[----:B------:R-:W-:Y:S01]  /*04f0*/  FFMA R8, R10, R8, R3 ;  /* 0x000000080a087223 */ /* 0x000fe20000000003 */
[----:B--2---:R-:W-:Y:S06]  /*0500*/  @!P0 BRA `(.L_x_8) ;  /* 0x0000000000108947 */ /* 0x004fec0003800000 */
[----:B------:R-:W-:Y:S02]  /*0510*/  MOV R3, R2 ;  /* 0x0000000200037202 */ /* 0x000fe40000000f00 */
[----:B------:R-:W-:-:S07]  /*0520*/  MOV R8, 0x540 ;  /* 0x0000054000087802 */ /* 0x000fce0000000f00 */
[----:B0-----:R-:W-:Y:S05]  /*0530*/  CALL.REL.NOINC `($__internal_0_$__cuda_sm3x_div_rn_noftz_f32_slowpath) ;  /* 0x0000000c00047944 */ /* 0x001fea0003c00000 */
[----:B------:R-:W-:-:S07]  /*0540*/  MOV R8, R3 ;  /* 0x0000000300087202 */ /* 0x000fce0000000f00 */
.L_x_8:
[----:B------:R-:W-:Y:S05]  /*0550*/  BSYNC.RECONVERGENT B1 ;  /* 0x0000000000017941 */ /* 0x000fea0003800200 */
.L_x_7:
[----:B------:R-:W1:Y:S01]  /*0560*/  S2UR UR5, SR_CgaCtaId ;  /* 0x00000000000579c3 */ /* 0x000e620000008800 */
[----:B------:R-:W-:Y:S01]  /*0570*/  UMOV UR4, 0x400 ;  /* 0x0000040000047882 */ /* 0x000fe20000000000 */
[----:B0-----:R-:W-:Y:S01]  /*0580*/  FFMA R5, -R5, R5, R8 ;  /* 0x0000000505057223 */ /* 0x001fe20000000108 */
[----:B------:R-:W-:-:S04]  /*0590*/  UIADD3 UR4, UPT, UPT, UR4, 0x80, URZ ;  /* 0x0000008004047890 */ /* 0x000fc8000fffe0ff */
[----:B-1----:R-:W-:-:S09]  /*05a0*/  ULEA UR4, UR5, UR4, 0x18 ;  /* 0x0000000405047291 */ /* 0x002fd2000f8ec0ff */
[----:B------:R0:W-:Y:S03]  /*05b0*/  STS [R6+UR4], R5 ;  /* 0x0000000506007988 */ /* 0x0001e60008000804 */
.L_x_4:
[----:B------:R-:W-:Y:S05]  /*05c0*/  BSYNC.RECONVERGENT B0 ;  /* 0x0000000000007941 */ /* 0x000fea0003800200 */
.L_x_3:
[----:B------:R-:W-:Y:S01]  /*05d0*/  BAR.SYNC.DEFER_BLOCKING 0x0 ;  /* 0x0000000000007b1d */ /* 0x000fe20000010000 */
[----:B------:R-:W-:Y:S01]  /*05e0*/  ISETP.NE.AND P0, PT, R0, RZ, PT ;  /* 0x000000ff0000720c */ /* 0x000fe20003f05270 */
[----:B------:R-:W-:Y:S01]  /*05f0*/  HFMA2 R29, -RZ, RZ, 0, 0 ;  /* 0x00000000ff1d7431 */ /* 0x000fe200000001ff */
[----:B------:R-:W-:-:S03]  /*0600*/  MOV R10, RZ ;  /* 0x000000ff000a7202 */ /* 0x000fc60000000f00 */
[----:B------:R-:W-:Y:S08]  /*0610*/  BSSY.RECONVERGENT B0, `(.L_x_9) ;  /* 0x0000098000007945 */ /* 0x000ff00003800200 */
[----:B------:R-:W-:Y:S05]  /*0620*/  @P0 BRA `(.L_x_10) ;  /* 0x0000000800580947 */ /* 0x000fea0003800000 */
[----:B------:R-:W1:Y:S01]  /*0630*/  LDCU UR5, c[0x0][0x360] ;  /* 0x00006c00ff0577ac */ /* 0x000e620008000800 */
[----:B------:R-:W-:Y:S02]  /*0640*/  MOV R29, RZ ;  /* 0x000000ff001d7202 */ /* 0x000fe40000000f00 */
[----:B------:R-:W-:Y:S01]  /*0650*/  MOV R3, RZ ;  /* 0x000000ff00037202 */ /* 0x000fe20000000f00 */
[----:B-1----:R-:W-:-:S09]  /*0660*/  UISETP.GE.U32.AND UP0, UPT, UR5, 0x20, UPT ;  /* 0x000000200500788c */ /* 0x002fd2000bf06070 */
[----:B------:R-:W-:Y:S05]  /*0670*/  BRA.U !UP0, `(.L_x_11) ;  /* 0x00000009082c7547 */ /* 0x000fea000b800000 */
[----:B------:R-:W-:Y:S01]  /*0680*/  USHF.R.U32.HI UR5, URZ, 0x5, UR5 ;  /* 0x00000005ff057899 */ /* 0x000fe20008011605 */
[----:B------:R-:W-:Y:S01]  /*0690*/  HFMA2 R3, -RZ, RZ, 0, 0 ;  /* 0x00000000ff037431 */ /* 0x000fe200000001ff */
[----:B------:R-:W-:Y:S02]  /*06a0*/  MOV R29, RZ ;  /* 0x000000ff001d7202 */ /* 0x000fe40000000f00 */
[----:B------:R-:W-:Y:S02]  /*06b0*/  UIADD3 UR4, UPT, UPT, UR5, -0x1, URZ ;  /* 0xffffffff05047890 */ /* 0x000fe4000fffe0ff */
[----:B------:R-:W-:Y:S02]  /*06c0*/  ULOP3.LUT UR12, UR5, 0xf, URZ, 0xc0, !UPT ;  /* 0x0000000f050c7892 */ /* 0x000fe4000f8ec0ff */
[----:B------:R-:W-:Y:S02]  /*06d0*/  UISETP.GE.U32.AND UP1, UPT, UR4, 0xf, UPT ;  /* 0x0000000f0400788c */ /* 0x000fe4000bf26070 */
[----:B------:R-:W-:Y:S01]  /*06e0*/  UISETP.NE.AND UP0, UPT, UR12, URZ, UPT ;  /* 0x000000ff0c00728c */ /* 0x000fe2000bf05270 */
[----:B------:R-:W-:-:S06]  /*06f0*/  UMOV UR4, URZ ;  /* 0x000000ff00047c82 */ /* 0x000fcc0008000000 */
[----:B------:R-:W-:Y:S05]  /*0700*/  BRA.U !UP1, `(.L_x_12) ;  /* 0x0000000109e07547 */ /* 0x000fea000b800000 */
[----:B------:R-:W1:Y:S01]  /*0710*/  S2UR UR8, SR_CgaCtaId ;  /* 0x00000000000879c3 */ /* 0x000e620000008800 */
[----:B------:R-:W-:Y:S01]  /*0720*/  UMOV UR7, 0x400 ;  /* 0x0000040000077882 */ /* 0x000fe20000000000 */
[----:B------:R-:W-:Y:S01]  /*0730*/  ULOP3.LUT UR6, UR5, 0x7fffff0, URZ, 0xc0, !UPT ;  /* 0x07fffff005067892 */ /* 0x000fe2000f8ec0ff */
[----:B------:R-:W-:Y:S01]  /*0740*/  MOV R3, RZ ;  /* 0x000000ff00037202 */ /* 0x000fe20000000f00 */
[----:B------:R-:W-:Y:S02]  /*0750*/  UIADD3 UR9, UPT, UPT, UR7, 0x80, URZ ;  /* 0x0000008007097890 */ /* 0x000fe4000fffe0ff */
[----:B------:R-:W-:Y:S02]  /*0760*/  ULOP3.LUT UR4, UR5, 0x30, URZ, 0xc0, !UPT ;  /* 0x0000003005047892 */ /* 0x000fe4000f8ec0ff */
[----:B-1----:R-:W-:Y:S02]  /*0770*/  ULEA UR7, UR8, UR7, 0x18 ;  /* 0x0000000708077291 */ /* 0x002fe4000f8ec0ff */
[----:B------:R-:W-:-:S02]  /*0780*/  ULEA UR9, UR8, UR9, 0x18 ;  /* 0x0000000908097291 */ /* 0x000fc4000f8ec0ff */
[----:B------:R-:W-:Y:S02]  /*0790*/  UIADD3 UR8, UPT, UPT, -UR6, URZ, URZ ;  /* 0x000000ff06087290 */ /* 0x000fe4000fffe1ff */
[----:B------:R-:W-:Y:S02]  /*07a0*/  UIADD3 UR6, UPT, UPT, UR7, 0x20, URZ ;  /* 0x0000002007067890 */ /* 0x000fe4000fffe0ff */
[----:B------:R-:W-:-:S12]  /*07b0*/  UIADD3 UR7, UPT, UPT, UR9, 0x20, URZ ;  /* 0x0000002009077890 */ /* 0x000fd8000fffe0ff */
.L_x_13:
[----:B------:R-:W1:Y:S01]  /*07c0*/  LDS.128 R20, [UR6+-0x20] ;  /* 0xffffe006ff147984 */ /* 0x000e620008000c00 */
[----:B------:R-:W-:-:S03]  /*07d0*/  UIADD3 UR8, UPT, UPT, UR8, 0x10, URZ ;  /* 0x0000001008087890 */ /* 0x000fc6000fffe0ff */
[----:B------:R-:W2:Y:S01]  /*07e0*/  LDS.128 R24, [UR7+-0x20] ;  /* 0xffffe007ff187984 */ /* 0x000ea20008000c00 */
[----:B------:R-:W-:-:S03]  /*07f0*/  UISETP.NE.AND UP1, UPT, UR8, URZ, UPT ;  /* 0x000000ff0800728c */ /* 0x000fc6000bf25270 */
[----:B------:R-:W3:Y:S04]  /*0800*/  LDS.128 R16, [UR6+-0x10] ;  /* 0xfffff006ff107984 */ /* 0x000ee80008000c00 */
[----:B0-----:R-:W0:Y:S04]  /*0810*/  LDS.128 R4, [UR7+-0x10] ;  /* 0xfffff007ff047984 */ /* 0x001e280008000c00 */
[----:B------:R-:W4:Y:S04]  /*0820*/  LDS.128 R12, [UR6] ;  /* 0x00000006ff0c7984 */ /* 0x000f280008000c00 */
[----:B------:R-:W5:Y:S01]  /*0830*/  LDS.128 R8, [UR7] ;  /* 0x00000007ff087984 */ /* 0x000f620008000c00 */
[----:B-1----:R-:W-:Y:S01]  /*0840*/  FADD R20, R20, R29 ;  /* 0x0000001d14147221 */ /* 0x002fe20000000000 */
[----:B--2---:R-:W-:-:S03]  /*0850*/  FADD R24, R24, R3 ;  /* 0x0000000318187221 */ /* 0x004fc60000000000 */
[----:B------:R-:W-:Y:S01]  /*0860*/  FADD R21, R20, R21 ;  /* 0x0000001514157221 */ /* 0x000fe20000000000 */
[----:B------:R-:W-:-:S03]  /*0870*/  FADD R25, R24, R25 ;  /* 0x0000001918197221 */ /* 0x000fc60000000000 */
[----:B------:R-:W-:Y:S01]  /*0880*/  FADD R22, R21, R22 ;  /* 0x0000001615167221 */ /* 0x000fe20000000000 */
[----:B------:R-:W-:-:S03]  /*0890*/  FADD R26, R25, R26 ;  /* 0x0000001a191a7221 */ /* 0x000fc60000000000 */
[----:B------:R-:W-:Y:S02]  /*08a0*/  FADD R3, R22, R23 ;  /* 0x0000001716037221 */ /* 0x000fe40000000000 */
[----:B------:R-:W1:Y:S01]  /*08b0*/  LDS.128 R20, [UR6+0x10] ;  /* 0x00001006ff147984 */ /* 0x000e620008000c00 */
[----:B------:R-:W-:Y:S01]  /*08c0*/  FADD R29, R26, R27 ;  /* 0x0000001b1a1d7221 */ /* 0x000fe20000000000 */
[----:B---3--:R-:W-:Y:S01]  /*08d0*/  FADD R16, R3, R16 ;  /* 0x0000001003107221 */ /* 0x008fe20000000000 */
[----:B------:R-:W-:Y:S01]  /*08e0*/  UIADD3 UR6, UPT, UPT, UR6, 0x40, URZ ;  /* 0x0000004006067890 */ /* 0x000fe2000fffe0ff */
[----:B------:R-:W2:Y:S01]  /*08f0*/  LDS.128 R24, [UR7+0x10] ;  /* 0x00001007ff187984 */ /* 0x000ea20008000c00 */
[----:B0-----:R-:W-:Y:S01]  /*0900*/  FADD R4, R29, R4 ;  /* 0x000000041d047221 */ /* 0x001fe20000000000 */
[----:B------:R-:W-:Y:S01]  /*0910*/  FADD R17, R16, R17 ;  /* 0x0000001110117221 */ /* 0x000fe20000000000 */
[----:B------:R-:W-:Y:S02]  /*0920*/  UIADD3 UR7, UPT, UPT, UR7, 0x40, URZ ;  /* 0x0000004007077890 */ /* 0x000fe4000fffe0ff */
[----:B------:R-:W-:Y:S01]  /*0930*/  FADD R5, R4, R5 ;  /* 0x0000000504057221 */ /* 0x000fe20000000000 */
[----:B------:R-:W-:-:S03]  /*0940*/  FADD R18, R17, R18 ;  /* 0x0000001211127221 */ /* 0x000fc60000000000 */
[----:B------:R-:W-:Y:S01]  /*0950*/  FADD R6, R5, R6 ;  /* 0x0000000605067221 */ /* 0x000fe20000000000 */
[----:B------:R-:W-:-:S03]  /*0960*/  FADD R19, R18, R19 ;  /* 0x0000001312137221 */ /* 0x000fc60000000000 */
[----:B------:R-:W-:Y:S01]  /*0970*/  FADD R7, R6, R7 ;  /* 0x0000000706077221 */ /* 0x000fe20000000000 */
[----:B----4-:R-:W-:-:S03]  /*0980*/  FADD R12, R19, R12 ;  /* 0x0000000c130c7221 */ /* 0x010fc60000000000 */
[----:B-----5:R-:W-:Y:S01]  /*0990*/  FADD R8, R7, R8 ;  /* 0x0000000807087221 */ /* 0x020fe20000000000 */
[----:B------:R-:W-:-:S03]  /*09a0*/  FADD R13, R12, R13 ;  /* 0x0000000d0c0d7221 */ /* 0x000fc60000000000 */
[----:B------:R-:W-:Y:S01]  /*09b0*/  FADD R9, R8, R9 ;  /* 0x0000000908097221 */ /* 0x000fe20000000000 */
[----:B------:R-:W-:-:S03]  /*09c0*/  FADD R14, R13, R14 ;  /* 0x0000000e0d0e7221 */ /* 0x000fc60000000000 */
[----:B------:R-:W-:Y:S01]  /*09d0*/  FADD R10, R9, R10 ;  /* 0x0000000a090a7221 */ /* 0x000fe20000000000 */
[----:B------:R-:W-:-:S03]  /*09e0*/  FADD R15, R14, R15 ;  /* 0x0000000f0e0f7221 */ /* 0x000fc60000000000 */
[----:B------:R-:W-:Y:S01]  /*09f0*/  FADD R11, R10, R11 ;  /* 0x0000000b0a0b7221 */ /* 0x000fe20000000000 */
[----:B-1----:R-:W-:-:S03]  /*0a00*/  FADD R20, R15, R20 ;  /* 0x000000140f147221 */ /* 0x002fc60000000000 */
[----:B--2---:R-:W-:Y:S01]  /*0a10*/  FADD R24, R11, R24 ;  /* 0x000000180b187221 */ /* 0x004fe20000000000 */
[----:B------:R-:W-:-:S03]  /*0a20*/  FADD R21, R20, R21 ;  /* 0x0000001514157221 */ /* 0x000fc60000000000 */
[----:B------:R-:W-:Y:S01]  /*0a30*/  FADD R25, R24, R25 ;  /* 0x0000001918197221 */ /* 0x000fe20000000000 */
[----:B------:R-:W-:-:S03]  /*0a40*/  FADD R22, R21, R22 ;  /* 0x0000001615167221 */ /* 0x000fc60000000000 */
[----:B------:R-:W-:Y:S01]  /*0a50*/  FADD R26, R25, R26 ;  /* 0x0000001a191a7221 */ /* 0x000fe20000000000 */
[----:B------:R-:W-:-:S03]  /*0a60*/  FADD R29, R22, R23 ;  /* 0x00000017161d7221 */ /* 0x000fc60000000000 */
[----:B------:R-:W-:Y:S01]  /*0a70*/  FADD R3, R26, R27 ;  /* 0x0000001b1a037221 */ /* 0x000fe20000000000 */
[----:B------:R-:W-:Y:S06]  /*0a80*/  BRA.U UP1, `(.L_x_13) ;  /* 0xfffffffd014c7547 */ /* 0x000fec000b83ffff */
.L_x_12:
[----:B------:R-:W-:Y:S05]  /*0a90*/  BRA.U !UP0, `(.L_x_11) ;  /* 0x0000000508247547 */ /* 0x000fea000b800000 */
[----:B------:R-:W-:Y:S02]  /*0aa0*/  UISETP.GE.U32.AND UP0, UPT, UR12, 0x8, UPT ;  /* 0x000000080c00788c */ /* 0x000fe4000bf06070 */
[----:B------:R-:W-:-:S04]  /*0ab0*/  ULOP3.LUT UR9, UR5, 0x7, URZ, 0xc0, !UPT ;  /* 0x0000000705097892 */ /* 0x000fc8000f8ec0ff */
[----:B------:R-:W-:-:S03]  /*0ac0*/  UISETP.NE.AND UP1, UPT, UR9, URZ, UPT ;  /* 0x000000ff0900728c */ /* 0x000fc6000bf25270 */
[----:B------:R-:W-:Y:S08]  /*0ad0*/  BRA.U !UP0, `(.L_x_14) ;  /* 0x0000000108707547 */ /* 0x000ff0000b800000 */
[----:B------:R-:W1:Y:S01]  /*0ae0*/  S2UR UR7, SR_CgaCtaId ;  /* 0x00000000000779c3 */ /* 0x000e620000008800 */
[----:B------:R-:W-:Y:S02]  /*0af0*/  UMOV UR6, 0x400 ;  /* 0x0000040000067882 */ /* 0x000fe40000000000 */
[----:B------:R-:W-:Y:S02]  /*0b00*/  UIADD3 UR8, UPT, UPT, UR6, 0x80, URZ ;  /* 0x0000008006087890 */ /* 0x000fe4000fffe0ff */
[----:B-1----:R-:W-:Y:S02]  /*0b10*/  ULEA UR6, UR7, UR6, 0x18 ;  /* 0x0000000607067291 */ /* 0x002fe4000f8ec0ff */
[----:B------:R-:W-:Y:S02]  /*0b20*/  ULEA UR7, UR7, UR8, 0x18 ;  /* 0x0000000807077291 */ /* 0x000fe4000f8ec0ff */
[----:B------:R-:W-:Y:S02]  /*0b30*/  ULEA UR6, UR4, UR6, 0x2 ;  /* 0x0000000604067291 */ /* 0x000fe4000f8e10ff */
[----:B------:R-:W-:-:S02]  /*0b40*/  ULEA UR7, UR4, UR7, 0x2 ;  /* 0x0000000704077291 */ /* 0x000fc4000f8e10ff */
[----:B------:R-:W-:-:S05]  /*0b50*/  UIADD3 UR4, UPT, UPT, UR4, 0x8, URZ ;  /* 0x0000000804047890 */ /* 0x000fca000fffe0ff */
[----:B0-----:R-:W0:Y:S04]  /*0b60*/  LDS.128 R4, [UR6] ;  /* 0x00000006ff047984 */ /* 0x001e280008000c00 */
[----:B------:R-:W1:Y:S04]  /*0b70*/  LDS.128 R8, [UR7] ;  /* 0x00000007ff087984 */ /* 0x000e680008000c00 */
[----:B------:R-:W2:Y:S04]  /*0b80*/  LDS.128 R12, [UR6+0x10] ;  /* 0x00001006ff0c7984 */ /* 0x000ea80008000c00 */
[----:B------:R-:W3:Y:S01]  /*0b90*/  LDS.128 R16, [UR7+0x10] ;  /* 0x00001007ff107984 */ /* 0x000ee20008000c00 */
[----:B0-----:R-:W-:Y:S01]  /*0ba0*/  FADD R4, R29, R4 ;  /* 0x000000041d047221 */ /* 0x001fe20000000000 */
[----:B-1----:R-:W-:-:S03]  /*0bb0*/  FADD R8, R3, R8 ;  /* 0x0000000803087221 */ /* 0x002fc60000000000 */
[----:B------:R-:W-:Y:S01]  /*0bc0*/  FADD R5, R4, R5 ;  /* 0x0000000504057221 */ /* 0x000fe20000000000 */
[----:B------:R-:W-:-:S03]  /*0bd0*/  FADD R9, R8, R9 ;  /* 0x0000000908097221 */ /* 0x000fc60000000000 */
[----:B------:R-:W-:Y:S01]  /*0be0*/  FADD R6, R5, R6 ;  /* 0x0000000605067221 */ /* 0x000fe20000000000 */
[----:B------:R-:W-:-:S03]  /*0bf0*/  FADD R10, R9, R10 ;  /* 0x0000000a090a7221 */ /* 0x000fc60000000000 */
[----:B------:R-:W-:Y:S01]  /*0c00*/  FADD R7, R6, R7 ;  /* 0x0000000706077221 */ /* 0x000fe20000000000 */
[----:B------:R-:W-:-:S03]  /*0c10*/  FADD R11, R10, R11 ;  /* 0x0000000b0a0b7221 */ /* 0x000fc60000000000 */
[----:B--2---:R-:W-:Y:S01]  /*0c20*/  FADD R12, R7, R12 ;  /* 0x0000000c070c7221 */ /* 0x004fe20000000000 */
[----:B---3--:R-:W-:-:S03]  /*0c30*/  FADD R16, R11, R16 ;  /* 0x000000100b107221 */ /* 0x008fc60000000000 */
[----:B------:R-:W-:Y:S01]  /*0c40*/  FADD R13, R12, R13 ;  /* 0x0000000d0c0d7221 */ /* 0x000fe20000000000 */
[----:B------:R-:W-:-:S03]  /*0c50*/  FADD R17, R16, R17 ;  /* 0x0000001110117221 */ /* 0x000fc60000000000 */
[----:B------:R-:W-:Y:S01]  /*0c60*/  FADD R14, R13, R14 ;  /* 0x0000000e0d0e7221 */ /* 0x000fe20000000000 */
[----:B------:R-:W-:-:S03]  /*0c70*/  FADD R18, R17, R18 ;  /* 0x0000001211127221 */ /* 0x000fc60000000000 */
[----:B------:R-:W-:Y:S01]  /*0c80*/  FADD R29, R14, R15 ;  /* 0x0000000f0e1d7221 */ /* 0x000fe20000000000 */
[----:B------:R-:W-:-:S07]  /*0c90*/  FADD R3, R18, R19 ;  /* 0x0000001312037221 */ /* 0x000fce0000000000 */
.L_x_14:
        /* <DEDUP_REMOVED lines=13> */
[----:B------:R-:W1:Y:S04]  /*0d70*/  LDS.128 R8, [UR6] ;  /* 0x00000006ff087984 */ /* 0x000e680008000c00 */
[----:B0-----:R-:W0:Y:S01]  /*0d80*/  LDS.128 R4, [UR8] ;  /* 0x00000008ff047984 */ /* 0x001e220008000c00 */
[----:B-1----:R-:W-:Y:S01]  /*0d90*/  FADD R8, R29, R8 ;  /* 0x000000081d087221 */ /* 0x002fe20000000000 */
[----:B0-----:R-:W-:-:S03]  /*0da0*/  FADD R4, R3, R4 ;  /* 0x0000000403047221 */ /* 0x001fc60000000000 */
[----:B------:R-:W-:Y:S01]  /*0db0*/  FADD R9, R8, R9 ;  /* 0x0000000908097221 */ /* 0x000fe20000000000 */
[----:B------:R-:W-:-:S03]  /*0dc0*/  FADD R5, R4, R5 ;  /* 0x0000000504057221 */ /* 0x000fc60000000000 */
[----:B------:R-:W-:Y:S01]  /*0dd0*/  FADD R10, R9, R10 ;  /* 0x0000000a090a7221 */ /* 0x000fe20000000000 */
[----:B------:R-:W-:-:S03]  /*0de0*/  FADD R6, R5, R6 ;  /* 0x0000000605067221 */ /* 0x000fc60000000000 */
[----:B------:R-:W-:Y:S01]  /*0df0*/  FADD R29, R10, R11 ;  /* 0x0000000b0a1d7221 */ /* 0x000fe20000000000 */
[----:B------:R-:W-:-:S07]  /*0e00*/  FADD R3, R6, R7 ;  /* 0x0000000706037221 */ /* 0x000fce0000000000 */
.L_x_15:
[----:B------:R-:W-:Y:S05]  /*0e10*/  BRA.U !UP1, `(.L_x_11) ;  /* 0x0000000109447547 */ /* 0x000fea000b800000 */
[----:B------:R-:W1:Y:S01]  /*0e20*/  S2UR UR8, SR_CgaCtaId ;  /* 0x00000000000879c3 */ /* 0x000e620000008800 */
[----:B------:R-:W-:Y:S02]  /*0e30*/  UMOV UR6, 0x400 ;  /* 0x0000040000067882 */ /* 0x000fe40000000000 */
[----:B------:R-:W-:Y:S02]  /*0e40*/  UIADD3 UR7, UPT, UPT, UR6, 0x80, URZ ;  /* 0x0000008006077890 */ /* 0x000fe4000fffe0ff */
[----:B-1----:R-:W-:Y:S02]  /*0e50*/  ULEA UR9, UR8, UR6, 0x18 ;  /* 0x0000000608097291 */ /* 0x002fe4000f8ec0ff */
[----:B------:R-:W-:Y:S02]  /*0e60*/  ULEA UR7, UR8, UR7, 0x18 ;  /* 0x0000000708077291 */ /* 0x000fe4000f8ec0ff */
[----:B------:R-:W-:Y:S02]  /*0e70*/  UIADD3 UR6, UPT, UPT, -UR5, URZ, URZ ;  /* 0x000000ff05067290 */ /* 0x000fe4000fffe1ff */
[----:B------:R-:W-:-:S02]  /*0e80*/  ULEA UR5, UR4, UR9, 0x2 ;  /* 0x0000000904057291 */ /* 0x000fc4000f8e10ff */
[----:B------:R-:W-:-:S12]  /*0e90*/  ULEA UR4, UR4, UR7, 0x2 ;  /* 0x0000000704047291 */ /* 0x000fd8000f8e10ff */
.L_x_16:
[----:B------:R-:W1:Y:S01]  /*0ea0*/  LDS R2, [UR5] ;  /* 0x00000005ff027984 */ /* 0x000e620008000800 */
[----:B------:R-:W-:Y:S02]  /*0eb0*/  UIADD3 UR6, UPT, UPT, UR6, 0x1, URZ ;  /* 0x0000000106067890 */ /* 0x000fe4000fffe0ff */
[----:B------:R-:W-:Y:S01]  /*0ec0*/  UIADD3 UR5, UPT, UPT, UR5, 0x4, URZ ;  /* 0x0000000405057890 */ /* 0x000fe2000fffe0ff */
[----:B------:R-:W2:Y:S01]  /*0ed0*/  LDS R4, [UR4] ;  /* 0x00000004ff047984 */ /* 0x000ea20008000800 */
[----:B------:R-:W-:Y:S02]  /*0ee0*/  UISETP.NE.AND UP0, UPT, UR6, URZ, UPT ;  /* 0x000000ff0600728c */ /* 0x000fe4000bf05270 */
[----:B------:R-:W-:Y:S01]  /*0ef0*/  UIADD3 UR4, UPT, UPT, UR4, 0x4, URZ ;  /* 0x0000000404047890 */ /* 0x000fe2000fffe0ff */
[----:B-1----:R-:W-:Y:S01]  /*0f00*/  FADD R29, R2, R29 ;  /* 0x0000001d021d7221 */ /* 0x002fe20000000000 */
[----:B--2---:R-:W-:-:S05]  /*0f10*/  FADD R3, R4, R3 ;  /* 0x0000000304037221 */ /* 0x004fca0000000000 */
[----:B------:R-:W-:Y:S05]  /*0f20*/  BRA.U UP0, `(.L_x_16) ;  /* 0xfffffffd00dc7547 */ /* 0x000fea000b83ffff */
.L_x_11:
[----:B------:R-:W1:Y:S02]  /*0f30*/  LDCU UR4, c[0x0][0x3a8] ;  /* 0x00007500ff0477ac */ /* 0x000e640008000800 */
[----:B-1----:R-:W-:-:S05]  /*0f40*/  FADD R3, R3, UR4 ;  /* 0x0000000403037e21 */ /* 0x002fca0008000000 */
[----:B------:R-:W-:-:S13]  /*0f50*/  FSETP.GEU.AND P0, PT, |R3|, 1.175494350822287508e-38, PT ;  /* 0x008000000300780b */ /* 0x000fda0003f0e200 */
[----:B------:R-:W-:-:S04]  /*0f60*/  @!P0 FMUL R3, R3, 16777216 ;  /* 0x4b80000003038820 */ /* 0x000fc80000400000 */
[----:B------:R-:W1:Y:S02]  /*0f70*/  MUFU.RSQ R10, R3 ;  /* 0x00000003000a7308 */ /* 0x000e640000001400 */
[----:B-1----:R-:W-:-:S07]  /*0f80*/  @!P0 FMUL R10, R10, 4096 ;  /* 0x458000000a0a8820 */ /* 0x002fce0000400000 */
.L_x_10:
[----:B------:R-:W-:Y:S05]  /*0f90*/  BSYNC.RECONVERGENT B0 ;  /* 0x0000000000007941 */ /* 0x000fea0003800200 */
.L_x_9:
[----:B------:R-:W1:Y:S08]  /*0fa0*/  LDC R11, c[0x0][0x3a4] ;  /* 0x0000e900ff0b7b82 */ /* 0x000e700000000800 */
[----:B------:R-:W-:Y:S01]  /*0fb0*/  BAR.SYNC.DEFER_BLOCKING 0x0 ;  /* 0x0000000000007b1d */ /* 0x000fe20000010000 */
[----:B-1----:R-:W-:-:S13]  /*0fc0*/  ISETP.GE.AND P0, PT, R0, R11, PT ;  /* 0x0000000b0000720c */ /* 0x002fda0003f06270 */
[----:B------:R-:W-:Y:S05]  /*0fd0*/  @P0 EXIT ;  /* 0x000000000000094d */ /* 0x000fea0003800000 */
[----:B0-----:R-:W0:Y:S01]  /*0fe0*/  LDC.64 R4, c[0x0][0x390] ;  /* 0x0000e400ff047b82 */ /* 0x001e220000000a00 */
[----:B------:R-:W1:Y:S07]  /*0ff0*/  LDCU UR4, c[0x0][0x360] ;  /* 0x00006c00ff0477ac */ /* 0x000e6e0008000800 */
[----:B------:R-:W2:Y:S08]  /*1000*/  LDC.64 R6, c[0x0][0x398] ;  /* 0x0000e600ff067b82 */ /* 0x000eb00000000a00 */
[----:B------:R-:W3:Y:S08]  /*1010*/  LDC.64 R8, c[0x0][0x380] ;  /* 0x0000e000ff087b82 */ /* 0x000ef00000000a00 */
[----:B-1----:R-:W4:Y:S02]  /*1020*/  LDC.64 R2, c[0x0][0x388] ;  /* 0x0000e200ff027b82 */ /* 0x002f240000000a00 */
.L_x_17:
[----:B-1----:R-:W-:-:S04]  /*1030*/  IMAD R19, R11, UR13, R0 ;  /* 0x0000000d0b137c24 */ /* 0x002fc8000f8e0200 */
[----:B---3--:R-:W-:-:S06]  /*1040*/  IMAD.WIDE R12, R19, 0x2, R8 ;  /* 0x00000002130c7825 */ /* 0x008fcc00078e0208 */
[----:B------:R-:W3:Y:S01]  /*1050*/  LDG.E.U16.CONSTANT R12, desc[UR10][R12.64] ;  /* 0x0000000a0c0c7981 */ /* 0x000ee2000c1e9500 */
[----:B0-----:R-:W-:-:S04]  /*1060*/  IMAD.WIDE R14, R0, 0x4, R4 ;  /* 0x00000004000e7825 */ /* 0x001fc800078e0204 */
[C---:B--2---:R-:W-:Y:S02]  /*1070*/  IMAD.WIDE R16, R0.reuse, 0x4, R6 ;  /* 0x0000000400107825 */ /* 0x044fe400078e0206 */
[----:B------:R-:W2:Y:S04]  /*1080*/  LDG.E.CONSTANT R14, desc[UR10][R14.64] ;  /* 0x0000000a0e0e7981 */ /* 0x000ea8000c1e9900 */
[----:B------:R-:W2:Y:S01]  /*1090*/  LDG.E.CONSTANT R16, desc[UR10][R16.64] ;  /* 0x0000000a10107981 */ /* 0x000ea2000c1e9900 */
[----:B------:R-:W-:-:S04]  /*10a0*/  IADD3 R0, PT, PT, R0, UR4, RZ ;  /* 0x0000000400007c10 */ /* 0x000fc8000fffe0ff */
[----:B------:R-:W-:Y:S01]  /*10b0*/  ISETP.GE.AND P0, PT, R0, R11, PT ;  /* 0x0000000b0000720c */ /* 0x000fe20003f06270 */
[----:B---3--:R-:W-:-:S05]  /*10c0*/  HADD2.F32 R18, -RZ, R12.H0_H0 ;  /* 0x2000000cff127230 */ /* 0x008fca0000004100 */
[----:B------:R-:W-:Y:S01]  /*10d0*/  FADD R21, R18, -R29 ;  /* 0x8000001d12157221 */ /* 0x000fe20000000000 */
[----:B----4-:R-:W-:-:S04]  /*10e0*/  IMAD.WIDE R18, R19, 0x2, R2 ;  /* 0x0000000213127825 */ /* 0x010fc800078e0202 */
[----:B------:R-:W-:-:S04]  /*10f0*/  FMUL R21, R21, R10 ;  /* 0x0000000a15157220 */ /* 0x000fc80000400000 */
[----:B--2---:R-:W-:-:S05]  /*1100*/  FFMA R21, R21, R14, R16 ;  /* 0x0000000e15157223 */ /* 0x004fca0000000010 */
[----:B------:R-:W-:-:S05]  /*1110*/  F2FP.F16.F32.PACK_AB R21, RZ, R21 ;  /* 0x00000015ff15723e */ /* 0x000fca00000000ff */
[----:B------:R1:W-:Y:S01]  /*1120*/  STG.E.U16 desc[UR10][R18.64], R21 ;  /* 0x0000001512007986 */ /* 0x0003e2000c10150a */
[----:B------:R-:W-:Y:S05]  /*1130*/  @!P0 BRA `(.L_x_17) ;  /* 0xfffffffc00bc8947 */ /* 0x000fea000383ffff */
[----:B------:R-:W-:Y:S05]  /*1140*/  EXIT ;  /* 0x000000000000794d */ /* 0x000fea0003800000 */
        .weak           $__internal_0_$__cuda_sm3x_div_rn_noftz_f32_slowpath
        .type           $__internal_0_$__cuda_sm3x_div_rn_noftz_f32_slowpath,@function
        .size           $__internal_0_$__cuda_sm3x_div_rn_noftz_f32_slowpath,(.L_x_30 - $__internal_0_$__cuda_sm3x_div_rn_noftz_f32_slowpath)
$__internal_0_$__cuda_sm3x_div_rn_noftz_f32_slowpath:
[----:B------:R-:W-:Y:S01]  /*1150*/  SHF.R.U32.HI R9, RZ, 0x17, R4 ;  /* 0x00000017ff097819 */ /* 0x000fe20000011604 */
[----:B------:R-:W-:Y:S01]  /*1160*/  BSSY.RECONVERGENT B2, `(.L_x_18) ;  /* 0x0000063000027945 */ /* 0x000fe20003800200 */
[----:B------:R-:W-:Y:S02]  /*1170*/  SHF.R.U32.HI R7, RZ, 0x17, R3 ;  /* 0x00000017ff077819 */ /* 0x000fe40000011603 */
[----:B------:R-:W-:Y:S02]  /*1180*/  LOP3.LUT R15, R9, 0xff, RZ, 0xc0, !PT ;  /* 0x000000ff090f7812 */ /* 0x000fe400078ec0ff */
[----:B------:R-:W-:Y:S02]  /*1190*/  LOP3.LUT R13, R7, 0xff, RZ, 0xc0, !PT ;  /* 0x000000ff070d7812 */ /* 0x000fe400078ec0ff */
[----:B------:R-:W-:Y:S02]  /*11a0*/  IADD3 R11, PT, PT, R15, -0x1, RZ ;  /* 0xffffffff0f0b7810 */ /* 0x000fe40007ffe0ff */
[----:B------:R-:W-:-:S02]  /*11b0*/  IADD3 R9, PT, PT, R13, -0x1, RZ ;  /* 0xffffffff0d097810 */ /* 0x000fc40007ffe0ff */
[----:B------:R-:W-:Y:S02]  /*11c0*/  ISETP.GT.U32.AND P0, PT, R11, 0xfd, PT ;  /* 0x000000fd0b00780c */ /* 0x000fe40003f04070 */
[----:B------:R-:W-:Y:S02]  /*11d0*/  MOV R10, R4 ;  /* 0x00000004000a7202 */ /* 0x000fe40000000f00 */
[----:B------:R-:W-:-:S13]  /*11e0*/  ISETP.GT.U32.OR P0, PT, R9, 0xfd, P0 ;  /* 0x000000fd0900780c */ /* 0x000fda0000704470 */
[----:B------:R-:W-:Y:S01]  /*11f0*/  @!P0 MOV R7, RZ ;  /* 0x000000ff00078202 */ /* 0x000fe20000000f00 */
[----:B------:R-:W-:Y:S06]  /*1200*/  @!P0 BRA `(.L_x_19) ;  /* 0x00000000005c8947 */ /* 0x000fec0003800000 */
[----:B------:R-:W-:Y:S02]  /*1210*/  FSETP.GTU.FTZ.AND P0, PT, |R3|, +INF , PT ;  /* 0x7f8000000300780b */ /* 0x000fe40003f1c200 */
[----:B------:R-:W-:-:S04]  /*1220*/  FSETP.GTU.FTZ.AND P1, PT, |R4|, +INF , PT ;  /* 0x7f8000000400780b */ /* 0x000fc80003f3c200 */
[----:B------:R-:W-:-:S13]  /*1230*/  PLOP3.LUT P0, PT, P0, P1, PT, 0xf8, 0x8f ;  /* 0x00000000008f781c */ /* 0x000fda0000703f70 */
[----:B------:R-:W-:Y:S05]  /*1240*/  @P0 BRA `(.L_x_20) ;  /* 0x00000004004c0947 */ /* 0x000fea0003800000 */
[----:B------:R-:W-:-:S13]  /*1250*/  LOP3.LUT P0, RZ, R10, 0x7fffffff, R3, 0xc8, !PT ;  /* 0x7fffffff0aff7812 */ /* 0x000fda000780c803 */
[----:B------:R-:W-:Y:S05]  /*1260*/  @!P0 BRA `(.L_x_21) ;  /* 0x00000004003c8947 */ /* 0x000fea0003800000 */
[C---:B------:R-:W-:Y:S02]  /*1270*/  FSETP.NEU.FTZ.AND P2, PT, |R3|.reuse, +INF , PT ;  /* 0x7f8000000300780b */ /* 0x040fe40003f5d200 */
[----:B------:R-:W-:Y:S02]  /*1280*/  FSETP.NEU.FTZ.AND P1, PT, |R4|, +INF , PT ;  /* 0x7f8000000400780b */ /* 0x000fe40003f3d200 */
[----:B------:R-:W-:-:S11]  /*1290*/  FSETP.NEU.FTZ.AND P0, PT, |R3|, +INF , PT ;  /* 0x7f8000000300780b */ /* 0x000fd60003f1d200 */
[----:B------:R-:W-:Y:S05]  /*12a0*/  @!P1 BRA !P2, `(.L_x_21) ;  /* 0x00000004002c9947 */ /* 0x000fea0005000000 */
[----:B------:R-:W-:-:S04]  /*12b0*/  LOP3.LUT P2, RZ, R3, 0x7fffffff, RZ, 0xc0, !PT ;  /* 0x7fffffff03ff7812 */ /* 0x000fc8000784c0ff */
[----:B------:R-:W-:-:S13]  /*12c0*/  PLOP3.LUT P1, PT, P1, P2, PT, 0x2f, 0xf2 ;  /* 0x0000000000f2781c */ /* 0x000fda0000f24577 */
[----:B------:R-:W-:Y:S05]  /*12d0*/  @P1 BRA `(.L_x_22) ;  /* 0x0000000400181947 */ /* 0x000fea0003800000 */
[----:B------:R-:W-:-:S04]  /*12e0*/  LOP3.LUT P1, RZ, R10, 0x7fffffff, RZ, 0xc0, !PT ;  /* 0x7fffffff0aff7812 */ /* 0x000fc8000782c0ff */
[----:B------:R-:W-:-:S13]  /*12f0*/  PLOP3.LUT P0, PT, P0, P1, PT, 0x2f, 0xf2 ;  /* 0x0000000000f2781c */ /* 0x000fda0000702577 */
[----:B------:R-:W-:Y:S05]  /*1300*/  @P0 BRA `(.L_x_23) ;  /* 0x0000000400000947 */ /* 0x000fea0003800000 */
[----:B------:R-:W-:Y:S02]  /*1310*/  ISETP.GE.AND P0, PT, R9, RZ, PT ;  /* 0x000000ff0900720c */ /* 0x000fe40003f06270 */
[----:B------:R-:W-:-:S11]  /*1320*/  ISETP.GE.AND P1, PT, R11, RZ, PT ;  /* 0x000000ff0b00720c */ /* 0x000fd60003f26270 */
[----:B------:R-:W-:Y:S01]  /*1330*/  @P0 MOV R7, RZ ;  /* 0x000000ff00070202 */ /* 0x000fe20000000f00 */
[----:B------:R-:W-:Y:S01]  /*1340*/  @!P0 FFMA R3, R3, 1.84467440737095516160e+19, RZ ;  /* 0x5f80000003038823 */ /* 0x000fe200000000ff */
[----:B------:R-:W-:Y:S01]  /*1350*/  @!P0 MOV R7, 0xffffffc0 ;  /* 0xffffffc000078802 */ /* 0x000fe20000000f00 */
[----:B------:R-:W-:-:S03]  /*1360*/  @!P1 FFMA R10, R4, 1.84467440737095516160e+19, RZ ;  /* 0x5f800000040a9823 */ /* 0x000fc600000000ff */
[----:B------:R-:W-:-:S07]  /*1370*/  @!P1 IADD3 R7, PT, PT, R7, 0x40, RZ ;  /* 0x0000004007079810 */ /* 0x000fce0007ffe0ff */
.L_x_19:
[----:B------:R-:W-:Y:S01]  /*1380*/  LEA R9, R15, 0xc0800000, 0x17 ;  /* 0xc08000000f097811 */ /* 0x000fe200078eb8ff */
[----:B------:R-:W-:Y:S03]  /*1390*/  BSSY.RECONVERGENT B3, `(.L_x_24) ;  /* 0x0000036000037945 */ /* 0x000fe60003800200 */
[----:B------:R-:W-:Y:S02]  /*13a0*/  IADD3 R9, PT, PT, -R9, R10, RZ ;  /* 0x0000000a09097210 */ /* 0x000fe40007ffe1ff */
[----:B------:R-:W-:Y:S02]  /*13b0*/  IADD3 R10, PT, PT, R13, -0x7f, RZ ;  /* 0xffffff810d0a7810 */ /* 0x000fe40007ffe0ff */
[----:B------:R-:W0:Y:S01]  /*13c0*/  MUFU.RCP R11, R9 ;  /* 0x00000009000b7308 */ /* 0x000e220000001000 */
[----:B------:R-:W-:Y:S02]  /*13d0*/  FADD.FTZ R12, -R9, -RZ ;  /* 0x800000ff090c7221 */ /* 0x000fe40000010100 */
[C---:B------:R-:W-:Y:S01]  /*13e0*/  IMAD R3, R10.reuse, -0x800000, R3 ;  /* 0xff8000000a037824 */ /* 0x040fe200078e0203 */
[----:B------:R-:W-:-:S04]  /*13f0*/  IADD3 R10, PT, PT, R10, 0x7f, -R15 ;  /* 0x0000007f0a0a7810 */ /* 0x000fc80007ffe80f */
[----:B------:R-:W-:Y:S01]  /*1400*/  IADD3 R10, PT, PT, R10, R7, RZ ;  /* 0x000000070a0a7210 */ /* 0x000fe20007ffe0ff */
[----:B0-----:R-:W-:-:S04]  /*1410*/  FFMA R14, R11, R12, 1 ;  /* 0x3f8000000b0e7423 */ /* 0x001fc8000000000c */
[----:B------:R-:W-:-:S04]  /*1420*/  FFMA R16, R11, R14, R11 ;  /* 0x0000000e0b107223 */ /* 0x000fc8000000000b */
[----:B------:R-:W-:-:S04]  /*1430*/  FFMA R11, R3, R16, RZ ;  /* 0x00000010030b7223 */ /* 0x000fc800000000ff */
[----:B------:R-:W-:-:S04]  /*1440*/  FFMA R14, R12, R11, R3 ;  /* 0x0000000b0c0e7223 */ /* 0x000fc80000000003 */
[----:B------:R-:W-:-:S04]  /*1450*/  FFMA R11, R16, R14, R11 ;  /* 0x0000000e100b7223 */ /* 0x000fc8000000000b */
[----:B------:R-:W-:-:S04]  /*1460*/  FFMA R12, R12, R11, R3 ;  /* 0x0000000b0c0c7223 */ /* 0x000fc80000000003 */
[----:B------:R-:W-:-:S05]  /*1470*/  FFMA R3, R16, R12, R11 ;  /* 0x0000000c10037223 */ /* 0x000fca000000000b */
[----:B------:R-:W-:-:S04]  /*1480*/  SHF.R.U32.HI R9, RZ, 0x17, R3 ;  /* 0x00000017ff097819 */ /* 0x000fc80000011603 */
[----:B------:R-:W-:-:S04]  /*1490*/  LOP3.LUT R9, R9, 0xff, RZ, 0xc0, !PT ;  /* 0x000000ff09097812 */ /* 0x000fc800078ec0ff */
[----:B------:R-:W-:-:S04]  /*14a0*/  IADD3 R13, PT, PT, R9, R10, RZ ;  /* 0x0000000a090d7210 */ /* 0x000fc80007ffe0ff */
[----:B------:R-:W-:-:S04]  /*14b0*/  IADD3 R7, PT, PT, R13, -0x1, RZ ;  /* 0xffffffff0d077810 */ /* 0x000fc80007ffe0ff */
[----:B------:R-:W-:-:S13]  /*14c0*/  ISETP.GE.U32.AND P0, PT, R7, 0xfe, PT ;  /* 0x000000fe0700780c */ /* 0x000fda0003f06070 */
[----:B------:R-:W-:Y:S05]  /*14d0*/  @!P0 BRA `(.L_x_25) ;  /* 0x0000000000808947 */ /* 0x000fea0003800000 */
[----:B------:R-:W-:-:S13]  /*14e0*/  ISETP.GT.AND P0, PT, R13, 0xfe, PT ;  /* 0x000000fe0d00780c */ /* 0x000fda0003f04270 */
[----:B------:R-:W-:Y:S05]  /*14f0*/  @P0 BRA `(.L_x_26) ;  /* 0x00000000006c0947 */ /* 0x000fea0003800000 */
[----:B------:R-:W-:-:S13]  /*1500*/  ISETP.GE.AND P0, PT, R13, 0x1, PT ;  /* 0x000000010d00780c */ /* 0x000fda0003f06270 */
[----:B------:R-:W-:Y:S05]  /*1510*/  @P0 BRA `(.L_x_27) ;  /* 0x0000000000740947 */ /* 0x000fea0003800000 */
[----:B------:R-:W-:Y:S02]  /*1520*/  ISETP.GE.AND P0, PT, R13, -0x18, PT ;  /* 0xffffffe80d00780c */ /* 0x000fe40003f06270 */
[----:B------:R-:W-:-:S11]  /*1530*/  LOP3.LUT R3, R3, 0x80000000, RZ, 0xc0, !PT ;  /* 0x8000000003037812 */ /* 0x000fd600078ec0ff */
[----:B------:R-:W-:Y:S05]  /*1540*/  @!P0 BRA `(.L_x_27) ;  /* 0x0000000000688947 */ /* 0x000fea0003800000 */
[CCC-:B------:R-:W-:Y:S01]  /*1550*/  FFMA.RZ R7, R16.reuse, R12.reuse, R11.reuse ;  /* 0x0000000c10077223 */ /* 0x1c0fe2000000c00b */
[CCC-:B------:R-:W-:Y:S01]  /*1560*/  FFMA.RM R10, R16.reuse, R12.reuse, R11.reuse ;  /* 0x0000000c100a7223 */ /* 0x1c0fe2000000400b */
[C---:B------:R-:W-:Y:S02]  /*1570*/  ISETP.NE.AND P2, PT, R13.reuse, RZ, PT ;  /* 0x000000ff0d00720c */ /* 0x040fe40003f45270 */
[----:B------:R-:W-:Y:S02]  /*1580*/  ISETP.NE.AND P1, PT, R13, RZ, PT ;  /* 0x000000ff0d00720c */ /* 0x000fe40003f25270 */
[----:B------:R-:W-:Y:S01]  /*1590*/  LOP3.LUT R9, R7, 0x7fffff, RZ, 0xc0, !PT ;  /* 0x007fffff07097812 */ /* 0x000fe200078ec0ff */
[----:B------:R-:W-:Y:S01]  /*15a0*/  FFMA.RP R7, R16, R12, R11 ;  /* 0x0000000c10077223 */ /* 0x000fe2000000800b */
[----:B------:R-:W-:Y:S02]  /*15b0*/  IADD3 R12, PT, PT, R13, 0x20, RZ ;  /* 0x000000200d0c7810 */ /* 0x000fe40007ffe0ff */
[----:B------:R-:W-:-:S02]  /*15c0*/  LOP3.LUT R9, R9, 0x800000, RZ, 0xfc, !PT ;  /* 0x0080000009097812 */ /* 0x000fc400078efcff */
[----:B------:R-:W-:Y:S02]  /*15d0*/  IADD3 R11, PT, PT, -R13, RZ, RZ ;  /* 0x000000ff0d0b7210 */ /* 0x000fe40007ffe1ff */
[----:B------:R-:W-:Y:S02]  /*15e0*/  SHF.L.U32 R12, R9, R12, RZ ;  /* 0x0000000c090c7219 */ /* 0x000fe400000006ff */
[----:B------:R-:W-:Y:S02]  /*15f0*/  FSETP.NEU.FTZ.AND P0, PT, R7, R10, PT ;  /* 0x0000000a0700720b */ /* 0x000fe40003f1d000 */
[----:B------:R-:W-:Y:S02]  /*1600*/  SEL R10, R11, RZ, P2 ;  /* 0x000000ff0b0a7207 */ /* 0x000fe40001000000 */
[----:B------:R-:W-:Y:S02]  /*1610*/  ISETP.NE.AND P1, PT, R12, RZ, P1 ;  /* 0x000000ff0c00720c */ /* 0x000fe40000f25270 */
[----:B------:R-:W-:-:S02]  /*1620*/  SHF.R.U32.HI R10, RZ, R10, R9 ;  /* 0x0000000aff0a7219 */ /* 0x000fc40000011609 */
[----:B------:R-:W-:Y:S02]  /*1630*/  PLOP3.LUT P0, PT, P0, P1, PT, 0xf8, 0x8f ;  /* 0x00000000008f781c */ /* 0x000fe40000703f70 */
[----:B------:R-:W-:Y:S02]  /*1640*/  SHF.R.U32.HI R12, RZ, 0x1, R10 ;  /* 0x00000001ff0c7819 */ /* 0x000fe4000001160a */
[----:B------:R-:W-:-:S04]  /*1650*/  SEL R7, RZ, 0x1, !P0 ;  /* 0x00000001ff077807 */ /* 0x000fc80004000000 */
[----:B------:R-:W-:-:S04]  /*1660*/  LOP3.LUT R7, R7, 0x1, R12, 0xf8, !PT ;  /* 0x0000000107077812 */ /* 0x000fc800078ef80c */
[----:B------:R-:W-:-:S04]  /*1670*/  LOP3.LUT R7, R7, R10, RZ, 0xc0, !PT ;  /* 0x0000000a07077212 */ /* 0x000fc800078ec0ff */
[----:B------:R-:W-:-:S04]  /*1680*/  IADD3 R12, PT, PT, R12, R7, RZ ;  /* 0x000000070c0c7210 */ /* 0x000fc80007ffe0ff */
[----:B------:R-:W-:Y:S01]  /*1690*/  LOP3.LUT R3, R12, R3, RZ, 0xfc, !PT ;  /* 0x000000030c037212 */ /* 0x000fe200078efcff */
[----:B------:R-:W-:Y:S06]  /*16a0*/  BRA `(.L_x_27) ;  /* 0x0000000000107947 */ /* 0x000fec0003800000 */
.L_x_26:
[----:B------:R-:W-:-:S04]  /*16b0*/  LOP3.LUT R3, R3, 0x80000000, RZ, 0xc0, !PT ;  /* 0x8000000003037812 */ /* 0x000fc800078ec0ff */
[----:B------:R-:W-:Y:S01]  /*16c0*/  LOP3.LUT R3, R3, 0x7f800000, RZ, 0xfc, !PT ;  /* 0x7f80000003037812 */ /* 0x000fe200078efcff */
[----:B------:R-:W-:Y:S06]  /*16d0*/  BRA `(.L_x_27) ;  /* 0x0000000000047947 */ /* 0x000fec0003800000 */
.L_x_25:
[----:B------:R-:W-:-:S07]  /*16e0*/  LEA R3, R10, R3, 0x17 ;  /* 0x000000030a037211 */ /* 0x000fce00078eb8ff */
.L_x_27:
[----:B------:R-:W-:Y:S05]  /*16f0*/  BSYNC.RECONVERGENT B3 ;  /* 0x0000000000037941 */ /* 0x000fea0003800200 */
.L_x_24:
[----:B------:R-:W-:Y:S05]  /*1700*/  BRA `(.L_x_28) ;  /* 0x0000000000207947 */ /* 0x000fea0003800000 */
.L_x_23:
[----:B------:R-:W-:-:S04]  /*1710*/  LOP3.LUT R3, R10, 0x80000000, R3, 0x48, !PT ;  /* 0x800000000a037812 */ /* 0x000fc800078e4803 */
[----:B------:R-:W-:Y:S01]  /*1720*/  LOP3.LUT R3, R3, 0x7f800000, RZ, 0xfc, !PT ;  /* 0x7f80000003037812 */ /* 0x000fe200078efcff */
[----:B------:R-:W-:Y:S06]  /*1730*/  BRA `(.L_x_28) ;  /* 0x0000000000147947 */ /* 0x000fec0003800000 */
.L_x_22:
[----:B------:R-:W-:Y:S01]  /*1740*/  LOP3.LUT R3, R10, 0x80000000, R3, 0x48, !PT ;  /* 0x800000000a037812 */ /* 0x000fe200078e4803 */
[----:B------:R-:W-:Y:S06]  /*1750*/  BRA `(.L_x_28) ;  /* 0x00000000000c7947 */ /* 0x000fec0003800000 */
.L_x_21:
[----:B------:R-:W0:Y:S01]  /*1760*/  MUFU.RSQ R3, -QNAN ;  /* 0xffc0000000037908 */ /* 0x000e220000001400 */
[----:B------:R-:W-:Y:S05]  /*1770*/  BRA `(.L_x_28) ;  /* 0x0000000000047947 */ /* 0x000fea0003800000 */
.L_x_20:
[----:B------:R-:W-:-:S07]  /*1780*/  FADD.FTZ R3, R3, R4 ;  /* 0x0000000403037221 */ /* 0x000fce0000010000 */
.L_x_28:
[----:B------:R-:W-:Y:S05]  /*1790*/  BSYNC.RECONVERGENT B2 ;  /* 0x0000000000027941 */ /* 0x000fea0003800200 */
.L_x_18:
[----:B------:R-:W-:-:S04]  /*17a0*/  HFMA2 R9, -RZ, RZ, 0, 0 ;  /* 0x00000000ff097431 */ /* 0x000fc800000001ff */
[----:B0-----:R-:W-:Y:S05]  /*17b0*/  RET.REL.NODEC R8 `(_Z15layerNormKernelPK6__halfPS_PKfS4_iif) ;  /* 0xffffffe808107950 */ /* 0x001fea0003c3ffff */
.L_x_29:
[----:B------:R-:W-:-:S00]  /*17c0*/  BRA `(.L_x_29) ;  /* 0xfffffffc00fc7947 */ /* 0x000fc0000383ffff */
[----:B------:R-:W-:-:S00]  /*17d0*/  NOP ;  /* 0x0000000000007918 */ /* 0x000fc00000000000 */
        /* <DEDUP_REMOVED lines=10> */
.L_x_30:


//--------------------- .nv.shared._Z15layerNormKernelPK6__halfPS_PKfS4_iif --------------------------
	.section	.nv.shared._Z15layerNormKernelPK6__halfPS_PKfS4_iif,"aw",@nobits
	.sectionflags	@""
	.align	4
.nv.shared._Z15layerNormKernelPK6__halfPS_PKfS4_iif:
	.zero		1280


//--------------------- .nv.shared.reserved.0     --------------------------
	.section	.nv.shared.reserved.0,"aw",@nobits
	.weak		__nv_reservedSMEM_offset_0_alias
	.size		__nv_reservedSMEM_offset_0_alias, 0, 64
	.other		__nv_reservedSMEM_offset_0_alias,@"STO_CUDA_RESERVED_SHARED STV_DEFAULT"
__nv_reservedSMEM_offset_0_alias:
	.zero		0
	.zero		64


//--------------------- .nv.constant0._Z15layerNormKernelPK6__halfPS_PKfS4_iif --------------------------
	.section	.nv.constant0._Z15layerNormKernelPK6__halfPS_PKfS4_iif,"a",@progbits
	.sectionflags	@""
	.align	4
.nv.constant0._Z15layerNormKernelPK6__halfPS_PKfS4_iif:
	.zero		940


//--------------------- SYMBOLS --------------------------

	.type		.nv.reservedSmem.offset0,@object
	.size		.nv.reservedSmem.offset0,0x4
	.type		.nv.reservedSmem.cap,@object
	.size		.nv.reservedSmem.cap,0x4
